//
// Generated by NVIDIA NVVM Compiler
//
// Compiler Build ID: CL-36424714
// Cuda compilation tools, release 13.0, V13.0.88
// Based on NVVM 20.0.0
//

.version 9.0
.target sm_100
.address_size 64

	// .globl	_Z18reduce6NoVisitedV2PiS_S_i
.shared .align 4 .u32 sdata;
// indexes1 has been demoted
// indexes has been demoted
// indexes2 has been demoted

.visible .entry _Z18reduce6NoVisitedV2PiS_S_i(
	.param .u64 .ptr .align 1 _Z18reduce6NoVisitedV2PiS_S_i_param_0,
	.param .u64 .ptr .align 1 _Z18reduce6NoVisitedV2PiS_S_i_param_1,
	.param .u64 .ptr .align 1 _Z18reduce6NoVisitedV2PiS_S_i_param_2,
	.param .u32 _Z18reduce6NoVisitedV2PiS_S_i_param_3
)
{
	.reg .pred 	%p<8>;
	.reg .b32 	%r<31>;
	.reg .b64 	%rd<19>;
	// demoted variable
	.shared .align 4 .b8 indexes1[208];
	ld.param.u64 	%rd5, [_Z18reduce6NoVisitedV2PiS_S_i_param_0];
	ld.param.u64 	%rd3, [_Z18reduce6NoVisitedV2PiS_S_i_param_1];
	ld.param.u64 	%rd4, [_Z18reduce6NoVisitedV2PiS_S_i_param_2];
	ld.param.u32 	%r10, [_Z18reduce6NoVisitedV2PiS_S_i_param_3];
	cvta.to.global.u64 	%rd1, %rd5;
	mov.b32 	%r11, 1;
	st.shared.u32 	[sdata], %r11;
	mov.u32 	%r1, %ctaid.x;
	mov.u32 	%r12, %ntid.x;
	mov.u32 	%r2, %tid.x;
	mad.lo.s32 	%r3, %r1, %r12, %r2;
	add.s32 	%r13, %r3, 1;
	setp.ge.s32 	%p1, %r13, %r10;
	@%p1 bra 	$L__BB0_9;
	shl.b32 	%r14, %r2, 2;
	mov.u32 	%r15, indexes1;
	add.s32 	%r16, %r15, %r14;
	st.shared.u32 	[%r16], %r3;
	setp.lt.s32 	%p2, %r10, 2;
	@%p2 bra 	$L__BB0_9;
	cvta.to.global.u64 	%rd2, %rd3;
	mov.b32 	%r30, 1;
$L__BB0_3:
	shl.b32 	%r5, %r30, 1;
	mul.lo.s32 	%r6, %r5, %r2;
	add.s32 	%r18, %r6, %r30;
	setp.ge.s32 	%p3, %r18, %r10;
	@%p3 bra 	$L__BB0_6;
	shl.b32 	%r19, %r6, 2;
	add.s32 	%r7, %r15, %r19;
	ld.shared.u32 	%r21, [%r7];
	mul.wide.s32 	%rd6, %r21, 4;
	add.s64 	%rd7, %rd1, %rd6;
	ld.global.u32 	%r22, [%rd7];
	mul.wide.s32 	%rd8, %r22, 4;
	add.s64 	%rd9, %rd2, %rd8;
	ld.global.u32 	%r23, [%rd9];
	shl.b32 	%r24, %r30, 2;
	add.s32 	%r25, %r7, %r24;
	ld.shared.u32 	%r8, [%r25];
	mul.wide.s32 	%rd10, %r8, 4;
	add.s64 	%rd11, %rd1, %rd10;
	ld.global.u32 	%r26, [%rd11];
	mul.wide.s32 	%rd12, %r26, 4;
	add.s64 	%rd13, %rd2, %rd12;
	ld.global.u32 	%r27, [%rd13];
	setp.le.s32 	%p4, %r23, %r27;
	@%p4 bra 	$L__BB0_6;
	st.shared.u32 	[%r7], %r8;
$L__BB0_6:
	setp.ne.s32 	%p5, %r2, 0;
	@%p5 bra 	$L__BB0_8;
	st.shared.u32 	[sdata], %r5;
$L__BB0_8:
	bar.sync 	0;
	ld.shared.u32 	%r30, [sdata];
	setp.lt.s32 	%p6, %r30, %r10;
	@%p6 bra 	$L__BB0_3;
$L__BB0_9:
	setp.ne.s32 	%p7, %r2, 0;
	@%p7 bra 	$L__BB0_11;
	ld.shared.u32 	%r28, [indexes1];
	mul.wide.s32 	%rd14, %r28, 4;
	add.s64 	%rd15, %rd1, %rd14;
	ld.global.u32 	%r29, [%rd15];
	cvta.to.global.u64 	%rd16, %rd4;
	mul.wide.u32 	%rd17, %r1, 4;
	add.s64 	%rd18, %rd16, %rd17;
	st.global.u32 	[%rd18], %r29;
$L__BB0_11:
	ret;

}
	// .globl	_Z15closestNodeCUDAPiS_S_i
.visible .entry _Z15closestNodeCUDAPiS_S_i(
	.param .u64 .ptr .align 1 _Z15closestNodeCUDAPiS_S_i_param_0,
	.param .u64 .ptr .align 1 _Z15closestNodeCUDAPiS_S_i_param_1,
	.param .u64 .ptr .align 1 _Z15closestNodeCUDAPiS_S_i_param_2,
	.param .u32 _Z15closestNodeCUDAPiS_S_i_param_3
)
{
	.reg .pred 	%p<16>;
	.reg .b32 	%r<84>;
	.reg .b64 	%rd<21>;

	ld.param.u64 	%rd12, [_Z15closestNodeCUDAPiS_S_i_param_0];
	ld.param.u64 	%rd13, [_Z15closestNodeCUDAPiS_S_i_param_1];
	ld.param.u64 	%rd11, [_Z15closestNodeCUDAPiS_S_i_param_2];
	ld.param.u32 	%r44, [_Z15closestNodeCUDAPiS_S_i_param_3];
	cvta.to.global.u64 	%rd1, %rd12;
	cvta.to.global.u64 	%rd2, %rd13;
	setp.lt.s32 	%p1, %r44, 1;
	mov.b32 	%r66, -1;
	@%p1 bra 	$L__BB1_17;
	and.b32  	%r1, %r44, 3;
	setp.lt.u32 	%p2, %r44, 4;
	mov.b32 	%r65, 1000000001;
	mov.b32 	%r66, -1;
	mov.b32 	%r78, 0;
	@%p2 bra 	$L__BB1_12;
	and.b32  	%r78, %r44, 2147483644;
	mov.b32 	%r65, 1000000001;
	mov.b32 	%r66, -1;
	mov.b32 	%r62, 0;
$L__BB1_3:
	mul.wide.u32 	%rd14, %r62, 4;
	add.s64 	%rd3, %rd1, %rd14;
	ld.global.u32 	%r6, [%rd3];
	setp.ge.s32 	%p3, %r6, %r65;
	add.s64 	%rd4, %rd2, %rd14;
	@%p3 bra 	$L__BB1_5;
	ld.global.u32 	%r53, [%rd4];
	setp.eq.s32 	%p4, %r53, 1;
	selp.b32 	%r65, %r65, %r6, %p4;
	selp.b32 	%r66, %r66, %r62, %p4;
$L__BB1_5:
	ld.global.u32 	%r11, [%rd3+4];
	setp.ge.s32 	%p5, %r11, %r65;
	@%p5 bra 	$L__BB1_7;
	add.s32 	%r54, %r62, 1;
	ld.global.u32 	%r55, [%rd4+4];
	setp.eq.s32 	%p6, %r55, 1;
	selp.b32 	%r65, %r65, %r11, %p6;
	selp.b32 	%r66, %r66, %r54, %p6;
$L__BB1_7:
	ld.global.u32 	%r16, [%rd3+8];
	setp.ge.s32 	%p7, %r16, %r65;
	@%p7 bra 	$L__BB1_9;
	add.s32 	%r56, %r62, 2;
	ld.global.u32 	%r57, [%rd4+8];
	setp.eq.s32 	%p8, %r57, 1;
	selp.b32 	%r65, %r65, %r16, %p8;
	selp.b32 	%r66, %r66, %r56, %p8;
$L__BB1_9:
	ld.global.u32 	%r21, [%rd3+12];
	setp.ge.s32 	%p9, %r21, %r65;
	@%p9 bra 	$L__BB1_11;
	add.s32 	%r58, %r62, 3;
	ld.global.u32 	%r59, [%rd4+12];
	setp.eq.s32 	%p10, %r59, 1;
	selp.b32 	%r65, %r65, %r21, %p10;
	selp.b32 	%r66, %r66, %r58, %p10;
$L__BB1_11:
	add.s32 	%r62, %r62, 4;
	setp.ne.s32 	%p11, %r62, %r78;
	@%p11 bra 	$L__BB1_3;
$L__BB1_12:
	setp.eq.s32 	%p12, %r1, 0;
	@%p12 bra 	$L__BB1_17;
	mul.wide.u32 	%rd15, %r78, 4;
	add.s64 	%rd20, %rd2, %rd15;
	add.s64 	%rd19, %rd1, %rd15;
	neg.s32 	%r77, %r1;
$L__BB1_14:
	.pragma "nounroll";
	ld.global.u32 	%r36, [%rd19];
	setp.ge.s32 	%p13, %r36, %r65;
	@%p13 bra 	$L__BB1_16;
	ld.global.u32 	%r60, [%rd20];
	setp.eq.s32 	%p14, %r60, 1;
	selp.b32 	%r65, %r65, %r36, %p14;
	selp.b32 	%r66, %r66, %r78, %p14;
$L__BB1_16:
	add.s32 	%r78, %r78, 1;
	add.s64 	%rd20, %rd20, 4;
	add.s64 	%rd19, %rd19, 4;
	add.s32 	%r77, %r77, 1;
	setp.ne.s32 	%p15, %r77, 0;
	@%p15 bra 	$L__BB1_14;
$L__BB1_17:
	cvta.to.global.u64 	%rd16, %rd11;
	st.global.u32 	[%rd16], %r66;
	mul.wide.s32 	%rd17, %r66, 4;
	add.s64 	%rd18, %rd2, %rd17;
	mov.b32 	%r61, 1;
	st.global.u32 	[%rd18], %r61;
	ret;

}
	// .globl	_Z9cudaRelaxPiS_S_S_S_
.visible .entry _Z9cudaRelaxPiS_S_S_S_(
	.param .u64 .ptr .align 1 _Z9cudaRelaxPiS_S_S_S__param_0,
	.param .u64 .ptr .align 1 _Z9cudaRelaxPiS_S_S_S__param_1,
	.param .u64 .ptr .align 1 _Z9cudaRelaxPiS_S_S_S__param_2,
	.param .u64 .ptr .align 1 _Z9cudaRelaxPiS_S_S_S__param_3,
	.param .u64 .ptr .align 1 _Z9cudaRelaxPiS_S_S_S__param_4
)
{
	.reg .pred 	%p<4>;
	.reg .b32 	%r<12>;
	.reg .b64 	%rd<21>;

	ld.param.u64 	%rd5, [_Z9cudaRelaxPiS_S_S_S__param_0];
	ld.param.u64 	%rd6, [_Z9cudaRelaxPiS_S_S_S__param_1];
	ld.param.u64 	%rd3, [_Z9cudaRelaxPiS_S_S_S__param_2];
	ld.param.u64 	%rd4, [_Z9cudaRelaxPiS_S_S_S__param_3];
	ld.param.u64 	%rd7, [_Z9cudaRelaxPiS_S_S_S__param_4];
	cvta.to.global.u64 	%rd1, %rd6;
	cvta.to.global.u64 	%rd8, %rd5;
	cvta.to.global.u64 	%rd9, %rd7;
	mov.u32 	%r4, %ctaid.x;
	mov.u32 	%r5, %ntid.x;
	mov.u32 	%r6, %tid.x;
	mad.lo.s32 	%r1, %r4, %r5, %r6;
	ld.global.u32 	%r2, [%rd9];
	mad.lo.s32 	%r7, %r2, 50000, %r1;
	mul.wide.s32 	%rd10, %r7, 4;
	add.s64 	%rd11, %rd8, %rd10;
	ld.global.u32 	%r8, [%rd11];
	mul.wide.s32 	%rd12, %r2, 4;
	add.s64 	%rd13, %rd1, %rd12;
	ld.global.u32 	%r9, [%rd13];
	add.s32 	%r3, %r9, %r8;
	setp.eq.s32 	%p1, %r8, 0;
	@%p1 bra 	$L__BB2_4;
	cvta.to.global.u64 	%rd14, %rd4;
	mul.wide.s32 	%rd15, %r1, 4;
	add.s64 	%rd16, %rd14, %rd15;
	ld.global.u32 	%r10, [%rd16];
	setp.eq.s32 	%p2, %r10, 1;
	@%p2 bra 	$L__BB2_4;
	add.s64 	%rd2, %rd1, %rd15;
	ld.global.u32 	%r11, [%rd2];
	setp.ge.s32 	%p3, %r3, %r11;
	@%p3 bra 	$L__BB2_4;
	st.global.u32 	[%rd2], %r3;
	cvta.to.global.u64 	%rd18, %rd3;
	add.s64 	%rd20, %rd18, %rd15;
	st.global.u32 	[%rd20], %r2;
$L__BB2_4:
	ret;

}
	// .globl	_Z7reduce6PiS_S_j
.visible .entry _Z7reduce6PiS_S_j(
	.param .u64 .ptr .align 1 _Z7reduce6PiS_S_j_param_0,
	.param .u64 .ptr .align 1 _Z7reduce6PiS_S_j_param_1,
	.param .u64 .ptr .align 1 _Z7reduce6PiS_S_j_param_2,
	.param .u32 _Z7reduce6PiS_S_j_param_3
)
{
	.reg .pred 	%p<10>;
	.reg .b32 	%r<29>;
	.reg .b64 	%rd<17>;
	// demoted variable
	.shared .align 4 .b8 indexes[4000];
	ld.param.u64 	%rd3, [_Z7reduce6PiS_S_j_param_0];
	ld.param.u64 	%rd4, [_Z7reduce6PiS_S_j_param_1];
	ld.param.u64 	%rd5, [_Z7reduce6PiS_S_j_param_2];
	cvta.to.global.u64 	%rd1, %rd5;
	mov.b32 	%r12, 1;
	st.shared.u32 	[sdata], %r12;
	mov.u32 	%r1, %ctaid.x;
	mov.u32 	%r13, %ntid.x;
	mov.u32 	%r2, %tid.x;
	mad.lo.s32 	%r3, %r1, %r13, %r2;
	setp.gt.s32 	%p1, %r3, 49998;
	@%p1 bra 	$L__BB3_12;
	cvta.to.global.u64 	%rd2, %rd3;
	shl.b32 	%r15, %r2, 2;
	mov.u32 	%r16, indexes;
	add.s32 	%r17, %r16, %r15;
	st.shared.u32 	[%r17], %r3;
	mov.b32 	%r28, 1;
$L__BB3_2:
	shl.b32 	%r5, %r28, 1;
	mul.lo.s32 	%r6, %r5, %r2;
	add.s32 	%r7, %r6, %r28;
	setp.gt.s32 	%p2, %r7, 999;
	@%p2 bra 	$L__BB3_9;
	shl.b32 	%r18, %r7, 2;
	add.s32 	%r20, %r16, %r18;
	ld.shared.u32 	%r8, [%r20];
	mul.wide.s32 	%rd6, %r8, 4;
	add.s64 	%rd7, %rd1, %rd6;
	ld.global.u32 	%r9, [%rd7];
	setp.eq.s32 	%p3, %r9, 1;
	shl.b32 	%r21, %r6, 2;
	add.s32 	%r10, %r16, %r21;
	@%p3 bra 	$L__BB3_6;
	ld.shared.u32 	%r22, [%r10];
	mul.wide.s32 	%rd8, %r22, 4;
	add.s64 	%rd9, %rd2, %rd8;
	ld.global.u32 	%r23, [%rd9];
	add.s64 	%rd11, %rd2, %rd6;
	ld.global.u32 	%r24, [%rd11];
	setp.le.s32 	%p4, %r23, %r24;
	@%p4 bra 	$L__BB3_6;
	st.shared.u32 	[%r10], %r8;
	bra.uni 	$L__BB3_9;
$L__BB3_6:
	setp.eq.s32 	%p5, %r9, 1;
	@%p5 bra 	$L__BB3_9;
	ld.shared.u32 	%r25, [%r10];
	mul.wide.s32 	%rd12, %r25, 4;
	add.s64 	%rd13, %rd1, %rd12;
	ld.global.u32 	%r26, [%rd13];
	setp.ne.s32 	%p6, %r26, 1;
	@%p6 bra 	$L__BB3_9;
	st.shared.u32 	[%r10], %r8;
$L__BB3_9:
	setp.ne.s32 	%p7, %r2, 0;
	@%p7 bra 	$L__BB3_11;
	st.shared.u32 	[sdata], %r5;
$L__BB3_11:
	bar.sync 	0;
	ld.shared.u32 	%r28, [sdata];
	setp.lt.s32 	%p8, %r28, 1000;
	@%p8 bra 	$L__BB3_2;
$L__BB3_12:
	setp.ne.s32 	%p9, %r2, 0;
	@%p9 bra 	$L__BB3_14;
	ld.shared.u32 	%r27, [indexes];
	cvta.to.global.u64 	%rd14, %rd4;
	mul.wide.u32 	%rd15, %r1, 4;
	add.s64 	%rd16, %rd14, %rd15;
	st.global.u32 	[%rd16], %r27;
$L__BB3_14:
	ret;

}
	// .globl	_Z16reduce6NoVisitedPiS_S_j
.visible .entry _Z16reduce6NoVisitedPiS_S_j(
	.param .u64 .ptr .align 1 _Z16reduce6NoVisitedPiS_S_j_param_0,
	.param .u64 .ptr .align 1 _Z16reduce6NoVisitedPiS_S_j_param_1,
	.param .u64 .ptr .align 1 _Z16reduce6NoVisitedPiS_S_j_param_2,
	.param .u32 _Z16reduce6NoVisitedPiS_S_j_param_3
)
{
	.reg .pred 	%p<8>;
	.reg .b32 	%r<33>;
	.reg .b64 	%rd<19>;
	// demoted variable
	.shared .align 4 .b8 indexes2[4000];
	ld.param.u64 	%rd5, [_Z16reduce6NoVisitedPiS_S_j_param_0];
	ld.param.u64 	%rd3, [_Z16reduce6NoVisitedPiS_S_j_param_1];
	ld.param.u64 	%rd4, [_Z16reduce6NoVisitedPiS_S_j_param_2];
	ld.param.u32 	%r9, [_Z16reduce6NoVisitedPiS_S_j_param_3];
	cvta.to.global.u64 	%rd1, %rd5;
	mov.b32 	%r10, 1;
	st.shared.u32 	[sdata], %r10;
	mov.u32 	%r11, %ctaid.x;
	mov.u32 	%r12, %ntid.x;
	mov.u32 	%r1, %tid.x;
	mad.lo.s32 	%r2, %r11, %r12, %r1;
	add.s32 	%r13, %r2, 1;
	max.u32 	%r14, %r13, %r2;
	setp.ge.u32 	%p1, %r14, %r9;
	@%p1 bra 	$L__BB4_9;
	shl.b32 	%r15, %r1, 2;
	mov.u32 	%r16, indexes2;
	add.s32 	%r17, %r16, %r15;
	st.shared.u32 	[%r17], %r2;
	setp.lt.u32 	%p2, %r9, 2;
	@%p2 bra 	$L__BB4_9;
	cvta.to.global.u64 	%rd2, %rd3;
	mov.b32 	%r32, 1;
$L__BB4_3:
	shl.b32 	%r4, %r32, 1;
	mul.lo.s32 	%r5, %r4, %r1;
	add.s32 	%r19, %r5, %r32;
	setp.ge.u32 	%p3, %r19, %r9;
	@%p3 bra 	$L__BB4_6;
	shl.b32 	%r20, %r5, 2;
	add.s32 	%r6, %r16, %r20;
	ld.shared.u32 	%r22, [%r6];
	mul.wide.s32 	%rd6, %r22, 4;
	add.s64 	%rd7, %rd1, %rd6;
	ld.global.u32 	%r23, [%rd7];
	mul.wide.s32 	%rd8, %r23, 4;
	add.s64 	%rd9, %rd2, %rd8;
	ld.global.u32 	%r24, [%rd9];
	shl.b32 	%r25, %r32, 2;
	add.s32 	%r26, %r6, %r25;
	ld.shared.u32 	%r7, [%r26];
	mul.wide.s32 	%rd10, %r7, 4;
	add.s64 	%rd11, %rd1, %rd10;
	ld.global.u32 	%r27, [%rd11];
	mul.wide.s32 	%rd12, %r27, 4;
	add.s64 	%rd13, %rd2, %rd12;
	ld.global.u32 	%r28, [%rd13];
	setp.le.s32 	%p4, %r24, %r28;
	@%p4 bra 	$L__BB4_6;
	st.shared.u32 	[%r6], %r7;
$L__BB4_6:
	setp.ne.s32 	%p5, %r1, 0;
	@%p5 bra 	$L__BB4_8;
	st.shared.u32 	[sdata], %r4;
$L__BB4_8:
	bar.sync 	0;
	ld.shared.u32 	%r32, [sdata];
	setp.lt.u32 	%p6, %r32, %r9;
	@%p6 bra 	$L__BB4_3;
$L__BB4_9:
	setp.ne.s32 	%p7, %r1, 0;
	@%p7 bra 	$L__BB4_11;
	ld.shared.u32 	%r29, [indexes2];
	mul.wide.s32 	%rd14, %r29, 4;
	add.s64 	%rd15, %rd1, %rd14;
	ld.global.u32 	%r30, [%rd15];
	st.global.u32 	[%rd1], %r30;
	cvta.to.global.u64 	%rd16, %rd4;
	mul.wide.s32 	%rd17, %r30, 4;
	add.s64 	%rd18, %rd16, %rd17;
	mov.b32 	%r31, 1;
	st.global.u32 	[%rd18], %r31;
$L__BB4_11:
	ret;

}


// ===== COMPILED SASS (sm_100) =====

	.target	sm_100

	.elftype	@"ET_EXEC"


//--------------------- .note.nv.tkinfo           --------------------------
	.section	.note.nv.tkinfo,"",@"SHT_NOTE"
	.sectionflags	@"SHF_NOTE_NV_TKINFO"
	.tkinfo
        /*0018*/ 	.word	0x00000002
        /*0030*/ 	.string	""
        /*0030*/ 	.string	"ptxas"
        /*0030*/ 	.string	"Cuda compilation tools, release 13.0, V13.0.88"
        /*0030*/ 	.string	"Build cuda_13.0.r13.0/compiler.36424714_0"
        /*0030*/ 	.string	"-arch sm_100 -m 64 "



//--------------------- .note.nv.cuinfo           --------------------------
	.section	.note.nv.cuinfo,"",@"SHT_NOTE"
	.sectionflags	@"SHF_NOTE_NV_CUINFO"
        /*0018*/ 	.short	0x0002
        /*001a*/ 	.short	0x0064
        /*001c*/ 	.short	0x0082
	.zero		2


//--------------------- .nv.info                  --------------------------
	.section	.nv.info,"",@"SHT_CUDA_INFO"
	.align	4


	//----- nvinfo : EIATTR_REGCOUNT
	.align		4
        /*0000*/ 	.byte	0x04, 0x2f
        /*0002*/ 	.short	(.L_1 - .L_0)
	.align		4
.L_0:
        /*0004*/ 	.word	index@(_Z18reduce6NoVisitedV2PiS_S_i)
        /*0008*/ 	.word	0x00000017


	//----- nvinfo : EIATTR_FRAME_SIZE
	.align		4
.L_1:
        /*000c*/ 	.byte	0x04, 0x11
        /*000e*/ 	.short	(.L_3 - .L_2)
	.align		4
.L_2:
        /*0010*/ 	.word	index@(_Z18reduce6NoVisitedV2PiS_S_i)
        /*0014*/ 	.word	0x00000000


	//----- nvinfo : EIATTR_REGCOUNT
	.align		4
.L_3:
        /*0018*/ 	.byte	0x04, 0x2f
        /*001a*/ 	.short	(.L_5 - .L_4)
	.align		4
.L_4:
        /*001c*/ 	.word	index@(_Z15closestNodeCUDAPiS_S_i)
        /*0020*/ 	.word	0x00000020


	//----- nvinfo : EIATTR_FRAME_SIZE
	.align		4
.L_5:
        /*0024*/ 	.byte	0x04, 0x11
        /*0026*/ 	.short	(.L_7 - .L_6)
	.align		4
.L_6:
        /*0028*/ 	.word	index@(_Z15closestNodeCUDAPiS_S_i)
        /*002c*/ 	.word	0x00000000


	//----- nvinfo : EIATTR_REGCOUNT
	.align		4
.L_7:
        /*0030*/ 	.byte	0x04, 0x2f
        /*0032*/ 	.short	(.L_9 - .L_8)
	.align		4
.L_8:
        /*0034*/ 	.word	index@(_Z9cudaRelaxPiS_S_S_S_)
        /*0038*/ 	.word	0x00000010


	//----- nvinfo : EIATTR_FRAME_SIZE
	.align		4
.L_9:
        /*003c*/ 	.byte	0x04, 0x11
        /*003e*/ 	.short	(.L_11 - .L_10)
	.align		4
.L_10:
        /*0040*/ 	.word	index@(_Z9cudaRelaxPiS_S_S_S_)
        /*0044*/ 	.word	0x00000000


	//----- nvinfo : EIATTR_REGCOUNT
	.align		4
.L_11:
        /*0048*/ 	.byte	0x04, 0x2f
        /*004a*/ 	.short	(.L_13 - .L_12)
	.align		4
.L_12:
        /*004c*/ 	.word	index@(_Z7reduce6PiS_S_j)
        /*0050*/ 	.word	0x00000012


	//----- nvinfo : EIATTR_FRAME_SIZE
	.align		4
.L_13:
        /*0054*/ 	.byte	0x04, 0x11
        /*0056*/ 	.short	(.L_15 - .L_14)
	.align		4
.L_14:
        /*0058*/ 	.word	index@(_Z7reduce6PiS_S_j)
        /*005c*/ 	.word	0x00000000


	//----- nvinfo : EIATTR_REGCOUNT
	.align		4
.L_15:
        /*0060*/ 	.byte	0x04, 0x2f
        /*0062*/ 	.short	(.L_17 - .L_16)
	.align		4
.L_16:
        /*0064*/ 	.word	index@(_Z16reduce6NoVisitedPiS_S_j)
        /*0068*/ 	.word	0x00000017


	//----- nvinfo : EIATTR_FRAME_SIZE
	.align		4
.L_17:
        /*006c*/ 	.byte	0x04, 0x11
        /*006e*/ 	.short	(.L_19 - .L_18)
	.align		4
.L_18:
        /*0070*/ 	.word	index@(_Z16reduce6NoVisitedPiS_S_j)
        /*0074*/ 	.word	0x00000000


	//----- nvinfo : EIATTR_MIN_STACK_SIZE
	.align		4
.L_19:
        /*0078*/ 	.byte	0x04, 0x12
        /*007a*/ 	.short	(.L_21 - .L_20)
	.align		4
.L_20:
        /*007c*/ 	.word	index@(_Z16reduce6NoVisitedPiS_S_j)
        /*0080*/ 	.word	0x00000000


	//----- nvinfo : EIATTR_MIN_STACK_SIZE
	.align		4
.L_21:
        /*0084*/ 	.byte	0x04, 0x12
        /*0086*/ 	.short	(.L_23 - .L_22)
	.align		4
.L_22:
        /*0088*/ 	.word	index@(_Z7reduce6PiS_S_j)
        /*008c*/ 	.word	0x00000000


	//----- nvinfo : EIATTR_MIN_STACK_SIZE
	.align		4
.L_23:
        /*0090*/ 	.byte	0x04, 0x12
        /*0092*/ 	.short	(.L_25 - .L_24)
	.align		4
.L_24:
        /*0094*/ 	.word	index@(_Z9cudaRelaxPiS_S_S_S_)
        /*0098*/ 	.word	0x00000000


	//----- nvinfo : EIATTR_MIN_STACK_SIZE
	.align		4
.L_25:
        /*009c*/ 	.byte	0x04, 0x12
        /*009e*/ 	.short	(.L_27 - .L_26)
	.align		4
.L_26:
        /*00a0*/ 	.word	index@(_Z15closestNodeCUDAPiS_S_i)
        /*00a4*/ 	.word	0x00000000


	//----- nvinfo : EIATTR_MIN_STACK_SIZE
	.align		4
.L_27:
        /*00a8*/ 	.byte	0x04, 0x12
        /*00aa*/ 	.short	(.L_29 - .L_28)
	.align		4
.L_28:
        /*00ac*/ 	.word	index@(_Z18reduce6NoVisitedV2PiS_S_i)
        /*00b0*/ 	.word	0x00000000
.L_29:


//--------------------- .nv.compat                --------------------------
	.section	.nv.compat,"",@"SHT_CUDA_COMPAT_INFO"
	.align	4
        /*0000*/ 	.byte	0x02, 0x09, 0x00, 0x00, 0x02, 0x02, 0x01, 0x00, 0x02, 0x05, 0x05, 0x00, 0x03, 0x07, 0x01, 0x01
        /*0010*/ 	.byte	0x02, 0x03, 0x00, 0x00, 0x02, 0x06, 0x01, 0x00, 0x04, 0x0b, 0x08, 0x00, 0x09, 0x00, 0x00, 0x00
        /*0020*/ 	.byte	0x00, 0x00, 0x00, 0x00


//--------------------- .nv.info._Z16reduce6NoVisitedPiS_S_j --------------------------
	.section	.nv.info._Z16reduce6NoVisitedPiS_S_j,"",@"SHT_CUDA_INFO"
	.sectionflags	@""
	.align	4


	//----- nvinfo : EIATTR_CUDA_API_VERSION
	.align		4
        /*0000*/ 	.byte	0x04, 0x37
        /*0002*/ 	.short	(.L_31 - .L_30)
.L_30:
        /*0004*/ 	.word	0x00000082


	//----- nvinfo : EIATTR_KPARAM_INFO
	.align		4
.L_31:
        /*0008*/ 	.byte	0x04, 0x17
        /*000a*/ 	.short	(.L_33 - .L_32)
.L_32:
        /*000c*/ 	.word	0x00000000
        /*0010*/ 	.short	0x0003
        /*0012*/ 	.short	0x0018
        /*0014*/ 	.byte	0x00, 0xf0, 0x11, 0x00


	//----- nvinfo : EIATTR_KPARAM_INFO
	.align		4
.L_33:
        /*0018*/ 	.byte	0x04, 0x17
        /*001a*/ 	.short	(.L_35 - .L_34)
.L_34:
        /*001c*/ 	.word	0x00000000
        /*0020*/ 	.short	0x0002
        /*0022*/ 	.short	0x0010
        /*0024*/ 	.byte	0x00, 0xf5, 0x21, 0x00


	//----- nvinfo : EIATTR_KPARAM_INFO
	.align		4
.L_35:
        /*0028*/ 	.byte	0x04, 0x17
        /*002a*/ 	.short	(.L_37 - .L_36)
.L_36:
        /*002c*/ 	.word	0x00000000
        /*0030*/ 	.short	0x0001
        /*0032*/ 	.short	0x0008
        /*0034*/ 	.byte	0x00, 0xf5, 0x21, 0x00


	//----- nvinfo : EIATTR_KPARAM_INFO
	.align		4
.L_37:
        /*0038*/ 	.byte	0x04, 0x17
        /*003a*/ 	.short	(.L_39 - .L_38)
.L_38:
        /*003c*/ 	.word	0x00000000
        /*0040*/ 	.short	0x0000
        /*0042*/ 	.short	0x0000
        /*0044*/ 	.byte	0x00, 0xf5, 0x21, 0x00


	//----- nvinfo : EIATTR_SPARSE_MMA_MASK
	.align		4
.L_39:
        /*0048*/ 	.byte	0x03, 0x50
        /*004a*/ 	.short	0x0000


	//----- nvinfo : EIATTR_MAXREG_COUNT
	.align		4
        /*004c*/ 	.byte	0x03, 0x1b
        /*004e*/ 	.short	0x00ff


	//----- nvinfo : EIATTR_NUM_BARRIERS
	.align		4
        /*0050*/ 	.byte	0x02, 0x4c
        /*0052*/ 	.byte	0x01
	.zero		1


	//----- nvinfo : EIATTR_MERCURY_ISA_VERSION
	.align		4
        /*0054*/ 	.byte	0x03, 0x5f
        /*0056*/ 	.short	0x0101


	//----- nvinfo : EIATTR_VRC_CTA_INIT_COUNT
	.align		4
        /*0058*/ 	.byte	0x02, 0x4a
	.zero		1
	.zero		1


	//----- nvinfo : EIATTR_EXIT_INSTR_OFFSETS
	.align		4
        /*005c*/ 	.byte	0x04, 0x1c
        /*005e*/ 	.short	(.L_41 - .L_40)


	//   ....[0]....
.L_40:
        /*0060*/ 	.word	0x00000390


	//   ....[1]....
        /*0064*/ 	.word	0x00000470


	//----- nvinfo : EIATTR_CRS_STACK_SIZE
	.align		4
.L_41:
        /*0068*/ 	.byte	0x04, 0x1e
        /*006a*/ 	.short	(.L_43 - .L_42)
.L_42:
        /*006c*/ 	.word	0x00000000


	//----- nvinfo : EIATTR_CBANK_PARAM_SIZE
	.align		4
.L_43:
        /*0070*/ 	.byte	0x03, 0x19
        /*0072*/ 	.short	0x001c


	//----- nvinfo : EIATTR_PARAM_CBANK
	.align		4
        /*0074*/ 	.byte	0x04, 0x0a
        /*0076*/ 	.short	(.L_45 - .L_44)
	.align		4
.L_44:
        /*0078*/ 	.word	index@(.nv.constant0._Z16reduce6NoVisitedPiS_S_j)
        /*007c*/ 	.short	0x0380
        /*007e*/ 	.short	0x001c


	//----- nvinfo : EIATTR_SW_WAR
	.align		4
.L_45:
        /*0080*/ 	.byte	0x04, 0x36
        /*0082*/ 	.short	(.L_47 - .L_46)
.L_46:
        /*0084*/ 	.word	0x00000008
.L_47:


//--------------------- .nv.info._Z7reduce6PiS_S_j --------------------------
	.section	.nv.info._Z7reduce6PiS_S_j,"",@"SHT_CUDA_INFO"
	.sectionflags	@""
	.align	4


	//----- nvinfo : EIATTR_CUDA_API_VERSION
	.align		4
        /*0000*/ 	.byte	0x04, 0x37
        /*0002*/ 	.short	(.L_49 - .L_48)
.L_48:
        /*0004*/ 	.word	0x00000082


	//----- nvinfo : EIATTR_KPARAM_INFO
	.align		4
.L_49:
        /*0008*/ 	.byte	0x04, 0x17
        /*000a*/ 	.short	(.L_51 - .L_50)
.L_50:
        /*000c*/ 	.word	0x00000000
        /*0010*/ 	.short	0x0003
        /*0012*/ 	.short	0x0018
        /*0014*/ 	.byte	0x00, 0xf0, 0x11, 0x00


	//----- nvinfo : EIATTR_KPARAM_INFO
	.align		4
.L_51:
        /*0018*/ 	.byte	0x04, 0x17
        /*001a*/ 	.short	(.L_53 - .L_52)
.L_52:
        /*001c*/ 	.word	0x00000000
        /*0020*/ 	.short	0x0002
        /*0022*/ 	.short	0x0010
        /*0024*/ 	.byte	0x00, 0xf5, 0x21, 0x00


	//----- nvinfo : EIATTR_KPARAM_INFO
	.align		4
.L_53:
        /*0028*/ 	.byte	0x04, 0x17
        /*002a*/ 	.short	(.L_55 - .L_54)
.L_54:
        /*002c*/ 	.word	0x00000000
        /*0030*/ 	.short	0x0001
        /*0032*/ 	.short	0x0008
        /*0034*/ 	.byte	0x00, 0xf5, 0x21, 0x00


	//----- nvinfo : EIATTR_KPARAM_INFO
	.align		4
.L_55:
        /*0038*/ 	.byte	0x04, 0x17
        /*003a*/ 	.short	(.L_57 - .L_56)
.L_56:
        /*003c*/ 	.word	0x00000000
        /*0040*/ 	.short	0x0000
        /*0042*/ 	.short	0x0000
        /*0044*/ 	.byte	0x00, 0xf5, 0x21, 0x00


	//----- nvinfo : EIATTR_SPARSE_MMA_MASK
	.align		4
.L_57:
        /*0048*/ 	.byte	0x03, 0x50
        /*004a*/ 	.short	0x0000


	//----- nvinfo : EIATTR_MAXREG_COUNT
	.align		4
        /*004c*/ 	.byte	0x03, 0x1b
        /*004e*/ 	.short	0x00ff


	//----- nvinfo : EIATTR_NUM_BARRIERS
	.align		4
        /*0050*/ 	.byte	0x02, 0x4c
        /*0052*/ 	.byte	0x01
	.zero		1


	//----- nvinfo : EIATTR_MERCURY_ISA_VERSION
	.align		4
        /*0054*/ 	.byte	0x03, 0x5f
        /*0056*/ 	.short	0x0101


	//----- nvinfo : EIATTR_VRC_CTA_INIT_COUNT
	.align		4
        /*0058*/ 	.byte	0x02, 0x4a
	.zero		1
	.zero		1


	//----- nvinfo : EIATTR_EXIT_INSTR_OFFSETS
	.align		4
        /*005c*/ 	.byte	0x04, 0x1c
        /*005e*/ 	.short	(.L_59 - .L_58)


	//   ....[0]....
.L_58:
        /*0060*/ 	.word	0x00000380


	//   ....[1]....
        /*0064*/ 	.word	0x00000400


	//----- nvinfo : EIATTR_CRS_STACK_SIZE
	.align		4
.L_59:
        /*0068*/ 	.byte	0x04, 0x1e
        /*006a*/ 	.short	(.L_61 - .L_60)
.L_60:
        /*006c*/ 	.word	0x00000000


	//----- nvinfo : EIATTR_CBANK_PARAM_SIZE
	.align		4
.L_61:
        /*0070*/ 	.byte	0x03, 0x19
        /*0072*/ 	.short	0x001c


	//----- nvinfo : EIATTR_PARAM_CBANK
	.align		4
        /*0074*/ 	.byte	0x04, 0x0a
        /*0076*/ 	.short	(.L_63 - .L_62)
	.align		4
.L_62:
        /*0078*/ 	.word	index@(.nv.constant0._Z7reduce6PiS_S_j)
        /*007c*/ 	.short	0x0380
        /*007e*/ 	.short	0x001c


	//----- nvinfo : EIATTR_SW_WAR
	.align		4
.L_63:
        /*0080*/ 	.byte	0x04, 0x36
        /*0082*/ 	.short	(.L_65 - .L_64)
.L_64:
        /*0084*/ 	.word	0x00000008
.L_65:


//--------------------- .nv.info._Z9cudaRelaxPiS_S_S_S_ --------------------------
	.section	.nv.info._Z9cudaRelaxPiS_S_S_S_,"",@"SHT_CUDA_INFO"
	.sectionflags	@""
	.align	4


	//----- nvinfo : EIATTR_CUDA_API_VERSION
	.align		4
        /*0000*/ 	.byte	0x04, 0x37
        /*0002*/ 	.short	(.L_67 - .L_66)
.L_66:
        /*0004*/ 	.word	0x00000082


	//----- nvinfo : EIATTR_KPARAM_INFO
	.align		4
.L_67:
        /*0008*/ 	.byte	0x04, 0x17
        /*000a*/ 	.short	(.L_69 - .L_68)
.L_68:
        /*000c*/ 	.word	0x00000000
        /*0010*/ 	.short	0x0004
        /*0012*/ 	.short	0x0020
        /*0014*/ 	.byte	0x00, 0xf5, 0x21, 0x00


	//----- nvinfo : EIATTR_KPARAM_INFO
	.align		4
.L_69:
        /*0018*/ 	.byte	0x04, 0x17
        /*001a*/ 	.short	(.L_71 - .L_70)
.L_70:
        /*001c*/ 	.word	0x00000000
        /*0020*/ 	.short	0x0003
        /*0022*/ 	.short	0x0018
        /*0024*/ 	.byte	0x00, 0xf5, 0x21, 0x00


	//----- nvinfo : EIATTR_KPARAM_INFO
	.align		4
.L_71:
        /*0028*/ 	.byte	0x04, 0x17
        /*002a*/ 	.short	(.L_73 - .L_72)
.L_72:
        /*002c*/ 	.word	0x00000000
        /*0030*/ 	.short	0x0002
        /*0032*/ 	.short	0x0010
        /*0034*/ 	.byte	0x00, 0xf5, 0x21, 0x00


	//----- nvinfo : EIATTR_KPARAM_INFO
	.align		4
.L_73:
        /*0038*/ 	.byte	0x04, 0x17
        /*003a*/ 	.short	(.L_75 - .L_74)
.L_74:
        /*003c*/ 	.word	0x00000000
        /*0040*/ 	.short	0x0001
        /*0042*/ 	.short	0x0008
        /*0044*/ 	.byte	0x00, 0xf5, 0x21, 0x00


	//----- nvinfo : EIATTR_KPARAM_INFO
	.align		4
.L_75:
        /*0048*/ 	.byte	0x04, 0x17
        /*004a*/ 	.short	(.L_77 - .L_76)
.L_76:
        /*004c*/ 	.word	0x00000000
        /*0050*/ 	.short	0x0000
        /*0052*/ 	.short	0x0000
        /*0054*/ 	.byte	0x00, 0xf5, 0x21, 0x00


	//----- nvinfo : EIATTR_SPARSE_MMA_MASK
	.align		4
.L_77:
        /*0058*/ 	.byte	0x03, 0x50
        /*005a*/ 	.short	0x0000


	//----- nvinfo : EIATTR_MAXREG_COUNT
	.align		4
        /*005c*/ 	.byte	0x03, 0x1b
        /*005e*/ 	.short	0x00ff


	//----- nvinfo : EIATTR_MERCURY_ISA_VERSION
	.align		4
        /*0060*/ 	.byte	0x03, 0x5f
        /*0062*/ 	.short	0x0101


	//----- nvinfo : EIATTR_VRC_CTA_INIT_COUNT
	.align		4
        /*0064*/ 	.byte	0x02, 0x4a
	.zero		1
	.zero		1


	//----- nvinfo : EIATTR_EXIT_INSTR_OFFSETS
	.align		4
        /*0068*/ 	.byte	0x04, 0x1c
        /*006a*/ 	.short	(.L_79 - .L_78)


	//   ....[0]....
.L_78:
        /*006c*/ 	.word	0x00000100


	//   ....[1]....
        /*0070*/ 	.word	0x00000150


	//   ....[2]....
        /*0074*/ 	.word	0x000001a0


	//   ....[3]....
        /*0078*/ 	.word	0x000001f0


	//----- nvinfo : EIATTR_CBANK_PARAM_SIZE
	.align		4
.L_79:
        /*007c*/ 	.byte	0x03, 0x19
        /*007e*/ 	.short	0x0028


	//----- nvinfo : EIATTR_PARAM_CBANK
	.align		4
        /*0080*/ 	.byte	0x04, 0x0a
        /*0082*/ 	.short	(.L_81 - .L_80)
	.align		4
.L_80:
        /*0084*/ 	.word	index@(.nv.constant0._Z9cudaRelaxPiS_S_S_S_)
        /*0088*/ 	.short	0x0380
        /*008a*/ 	.short	0x0028


	//----- nvinfo : EIATTR_SW_WAR
	.align		4
.L_81:
        /*008c*/ 	.byte	0x04, 0x36
        /*008e*/ 	.short	(.L_83 - .L_82)
.L_82:
        /*0090*/ 	.word	0x00000008
.L_83:


//--------------------- .nv.info._Z15closestNodeCUDAPiS_S_i --------------------------
	.section	.nv.info._Z15closestNodeCUDAPiS_S_i,"",@"SHT_CUDA_INFO"
	.sectionflags	@""
	.align	4


	//----- nvinfo : EIATTR_CUDA_API_VERSION
	.align		4
        /*0000*/ 	.byte	0x04, 0x37
        /*0002*/ 	.short	(.L_85 - .L_84)
.L_84:
        /*0004*/ 	.word	0x00000082


	//----- nvinfo : EIATTR_KPARAM_INFO
	.align		4
.L_85:
        /*0008*/ 	.byte	0x04, 0x17
        /*000a*/ 	.short	(.L_87 - .L_86)
.L_86:
        /*000c*/ 	.word	0x00000000
        /*0010*/ 	.short	0x0003
        /*0012*/ 	.short	0x0018
        /*0014*/ 	.byte	0x00, 0xf0, 0x11, 0x00


	//----- nvinfo : EIATTR_KPARAM_INFO
	.align		4
.L_87:
        /*0018*/ 	.byte	0x04, 0x17
        /*001a*/ 	.short	(.L_89 - .L_88)
.L_88:
        /*001c*/ 	.word	0x00000000
        /*0020*/ 	.short	0x0002
        /*0022*/ 	.short	0x0010
        /*0024*/ 	.byte	0x00, 0xf5, 0x21, 0x00


	//----- nvinfo : EIATTR_KPARAM_INFO
	.align		4
.L_89:
        /*0028*/ 	.byte	0x04, 0x17
        /*002a*/ 	.short	(.L_91 - .L_90)
.L_90:
        /*002c*/ 	.word	0x00000000
        /*0030*/ 	.short	0x0001
        /*0032*/ 	.short	0x0008
        /*0034*/ 	.byte	0x00, 0xf5, 0x21, 0x00


	//----- nvinfo : EIATTR_KPARAM_INFO
	.align		4
.L_91:
        /*0038*/ 	.byte	0x04, 0x17
        /*003a*/ 	.short	(.L_93 - .L_92)
.L_92:
        /*003c*/ 	.word	0x00000000
        /*0040*/ 	.short	0x0000
        /*0042*/ 	.short	0x0000
        /*0044*/ 	.byte	0x00, 0xf5, 0x21, 0x00


	//----- nvinfo : EIATTR_SPARSE_MMA_MASK
	.align		4
.L_93:
        /*0048*/ 	.byte	0x03, 0x50
        /*004a*/ 	.short	0x0000


	//----- nvinfo : EIATTR_MAXREG_COUNT
	.align		4
        /*004c*/ 	.byte	0x03, 0x1b
        /*004e*/ 	.short	0x00ff


	//----- nvinfo : EIATTR_MERCURY_ISA_VERSION
	.align		4
        /*0050*/ 	.byte	0x03, 0x5f
        /*0052*/ 	.short	0x0101


	//----- nvinfo : EIATTR_VRC_CTA_INIT_COUNT
	.align		4
        /*0054*/ 	.byte	0x02, 0x4a
	.zero		1
	.zero		1


	//----- nvinfo : EIATTR_EXIT_INSTR_OFFSETS
	.align		4
        /*0058*/ 	.byte	0x04, 0x1c
        /*005a*/ 	.short	(.L_95 - .L_94)


	//   ....[0]....
.L_94:
        /*005c*/ 	.word	0x000011d0


	//----- nvinfo : EIATTR_CBANK_PARAM_SIZE
	.align		4
.L_95:
        /*0060*/ 	.byte	0x03, 0x19
        /*0062*/ 	.short	0x001c


	//----- nvinfo : EIATTR_PARAM_CBANK
	.align		4
        /*0064*/ 	.byte	0x04, 0x0a
        /*0066*/ 	.short	(.L_97 - .L_96)
	.align		4
.L_96:
        /*0068*/ 	.word	index@(.nv.constant0._Z15closestNodeCUDAPiS_S_i)
        /*006c*/ 	.short	0x0380
        /*006e*/ 	.short	0x001c


	//----- nvinfo : EIATTR_SW_WAR
	.align		4
.L_97:
        /*0070*/ 	.byte	0x04, 0x36
        /*0072*/ 	.short	(.L_99 - .L_98)
.L_98:
        /*0074*/ 	.word	0x00000008
.L_99:


//--------------------- .nv.info._Z18reduce6NoVisitedV2PiS_S_i --------------------------
	.section	.nv.info._Z18reduce6NoVisitedV2PiS_S_i,"",@"SHT_CUDA_INFO"
	.sectionflags	@""
	.align	4


	//----- nvinfo : EIATTR_CUDA_API_VERSION
	.align		4
        /*0000*/ 	.byte	0x04, 0x37
        /*0002*/ 	.short	(.L_101 - .L_100)
.L_100:
        /*0004*/ 	.word	0x00000082


	//----- nvinfo : EIATTR_KPARAM_INFO
	.align		4
.L_101:
        /*0008*/ 	.byte	0x04, 0x17
        /*000a*/ 	.short	(.L_103 - .L_102)
.L_102:
        /*000c*/ 	.word	0x00000000
        /*0010*/ 	.short	0x0003
        /*0012*/ 	.short	0x0018
        /*0014*/ 	.byte	0x00, 0xf0, 0x11, 0x00


	//----- nvinfo : EIATTR_KPARAM_INFO
	.align		4
.L_103:
        /*0018*/ 	.byte	0x04, 0x17
        /*001a*/ 	.short	(.L_105 - .L_104)
.L_104:
        /*001c*/ 	.word	0x00000000
        /*0020*/ 	.short	0x0002
        /*0022*/ 	.short	0x0010
        /*0024*/ 	.byte	0x00, 0xf5, 0x21, 0x00


	//----- nvinfo : EIATTR_KPARAM_INFO
	.align		4
.L_105:
        /*0028*/ 	.byte	0x04, 0x17
        /*002a*/ 	.short	(.L_107 - .L_106)
.L_106:
        /*002c*/ 	.word	0x00000000
        /*0030*/ 	.short	0x0001
        /*0032*/ 	.short	0x0008
        /*0034*/ 	.byte	0x00, 0xf5, 0x21, 0x00


	//----- nvinfo : EIATTR_KPARAM_INFO
	.align		4
.L_107:
        /*0038*/ 	.byte	0x04, 0x17
        /*003a*/ 	.short	(.L_109 - .L_108)
.L_108:
        /*003c*/ 	.word	0x00000000
        /*0040*/ 	.short	0x0000
        /*0042*/ 	.short	0x0000
        /*0044*/ 	.byte	0x00, 0xf5, 0x21, 0x00


	//----- nvinfo : EIATTR_SPARSE_MMA_MASK
	.align		4
.L_109:
        /*0048*/ 	.byte	0x03, 0x50
        /*004a*/ 	.short	0x0000


	//----- nvinfo : EIATTR_MAXREG_COUNT
	.align		4
        /*004c*/ 	.byte	0x03, 0x1b
        /*004e*/ 	.short	0x00ff


	//----- nvinfo : EIATTR_NUM_BARRIERS
	.align		4
        /*0050*/ 	.byte	0x02, 0x4c
        /*0052*/ 	.byte	0x01
	.zero		1


	//----- nvinfo : EIATTR_MERCURY_ISA_VERSION
	.align		4
        /*0054*/ 	.byte	0x03, 0x5f
        /*0056*/ 	.short	0x0101


	//----- nvinfo : EIATTR_VRC_CTA_INIT_COUNT
	.align		4
        /*0058*/ 	.byte	0x02, 0x4a
	.zero		1
	.zero		1


	//----- nvinfo : EIATTR_EXIT_INSTR_OFFSETS
	.align		4
        /*005c*/ 	.byte	0x04, 0x1c
        /*005e*/ 	.short	(.L_111 - .L_110)


	//   ....[0]....
.L_110:
        /*0060*/ 	.word	0x00000390


	//   ....[1]....
        /*0064*/ 	.word	0x00000440


	//----- nvinfo : EIATTR_CRS_STACK_SIZE
	.align		4
.L_111:
        /*0068*/ 	.byte	0x04, 0x1e
        /*006a*/ 	.short	(.L_113 - .L_112)
.L_112:
        /*006c*/ 	.word	0x00000000


	//----- nvinfo : EIATTR_CBANK_PARAM_SIZE
	.align		4
.L_113:
        /*0070*/ 	.byte	0x03, 0x19
        /*0072*/ 	.short	0x001c


	//----- nvinfo : EIATTR_PARAM_CBANK
	.align		4
        /*0074*/ 	.byte	0x04, 0x0a
        /*0076*/ 	.short	(.L_115 - .L_114)
	.align		4
.L_114:
        /*0078*/ 	.word	index@(.nv.constant0._Z18reduce6NoVisitedV2PiS_S_i)
        /*007c*/ 	.short	0x0380
        /*007e*/ 	.short	0x001c


	//----- nvinfo : EIATTR_SW_WAR
	.align		4
.L_115:
        /*0080*/ 	.byte	0x04, 0x36
        /*0082*/ 	.short	(.L_117 - .L_116)
.L_116:
        /*0084*/ 	.word	0x00000008
.L_117:


//--------------------- .nv.callgraph             --------------------------
	.section	.nv.callgraph,"",@"SHT_CUDA_CALLGRAPH"
	.align	4
	.sectionentsize	8
	.align		4
        /*0000*/ 	.word	0x00000000
	.align		4
        /*0004*/ 	.word	0xffffffff
	.align		4
        /*0008*/ 	.word	0x00000000
	.align		4
        /*000c*/ 	.word	0xfffffffe
	.align		4
        /*0010*/ 	.word	0x00000000
	.align		4
        /*0014*/ 	.word	0xfffffffd
	.align		4
        /*0018*/ 	.word	0x00000000
	.align		4
        /*001c*/ 	.word	0xfffffffc


//--------------------- .text._Z16reduce6NoVisitedPiS_S_j --------------------------
	.section	.text._Z16reduce6NoVisitedPiS_S_j,"ax",@progbits
	.align	128
        .global         _Z16reduce6NoVisitedPiS_S_j
        .type           _Z16reduce6NoVisitedPiS_S_j,@function
        .size           _Z16reduce6NoVisitedPiS_S_j,(.L_x_23 - _Z16reduce6NoVisitedPiS_S_j)
        .other          _Z16reduce6NoVisitedPiS_S_j,@"STO_CUDA_ENTRY STV_DEFAULT"
_Z16reduce6NoVisitedPiS_S_j:
.text._Z16reduce6NoVisitedPiS_S_j:
[----:B------:R-:W-:Y:S01]  /*0000*/  LDC R1, c[0x0][0x37c] ;  /* 0x0000df00ff017b82 */ /* 0x000fe20000000800 */
[----:B------:R-:W0:Y:S07]  /*0010*/  S2R R7, SR_TID.X ;  /* 0x0000000000077919 */ /* 0x000e2e0000002100 */
[----:B------:R-:W1:Y:S01]  /*0020*/  S2UR UR5, SR_CgaCtaId ;  /* 0x00000000000579c3 */ /* 0x000e620000008800 */
[----:B------:R-:W-:Y:S01]  /*0030*/  UMOV UR4, 0x400 ;  /* 0x0000040000047882 */ /* 0x000fe20000000000 */
[----:B------:R-:W2:Y:S01]  /*0040*/  LDCU UR8, c[0x0][0x398] ;  /* 0x00007300ff0877ac */ /* 0x000ea20008000800 */
[----:B------:R-:W-:Y:S01]  /*0050*/  IMAD.MOV.U32 R5, RZ, RZ, 0x1 ;  /* 0x00000001ff057424 */ /* 0x000fe200078e00ff */
[----:B------:R-:W-:Y:S04]  /*0060*/  BSSY.RECONVERGENT B0, `(.L_x_0) ;  /* 0x0000031000007945 */ /* 0x000fe80003800200 */
[----:B------:R-:W0:Y:S08]  /*0070*/  S2UR UR6, SR_CTAID.X ;  /* 0x00000000000679c3 */ /* 0x000e300000002500 */
[----:B------:R-:W0:Y:S01]  /*0080*/  LDC R2, c[0x0][0x360] ;  /* 0x0000d800ff027b82 */ /* 0x000e220000000800 */
[----:B-1----:R-:W-:-:S06]  /*0090*/  ULEA UR4, UR5, UR4, 0x18 ;  /* 0x0000000405047291 */ /* 0x002fcc000f8ec0ff */
[----:B------:R-:W-:-:S05]  /*00a0*/  IMAD.U32 R0, RZ, RZ, UR4 ;  /* 0x00000004ff007e24 */ /* 0x000fca000f8e00ff */
[----:B------:R1:W-:Y:S01]  /*00b0*/  STS [R0+0xfa0], R5 ;  /* 0x000fa00500007388 */ /* 0x0003e20000000800 */
[----:B0-----:R-:W-:Y:S01]  /*00c0*/  IMAD R2, R2, UR6, R7 ;  /* 0x0000000602027c24 */ /* 0x001fe2000f8e0207 */
[----:B------:R-:W0:Y:S04]  /*00d0*/  LDCU.64 UR6, c[0x0][0x358] ;  /* 0x00006b00ff0677ac */ /* 0x000e280008000a00 */
[----:B------:R-:W-:-:S04]  /*00e0*/  VIADDMNMX.U32 R3, R2, 0x1, R2, !PT ;  /* 0x0000000102037846 */ /* 0x000fc80007800002 */
[----:B--2---:R-:W-:-:S13]  /*00f0*/  ISETP.GE.U32.AND P0, PT, R3, UR8, PT ;  /* 0x0000000803007c0c */ /* 0x004fda000bf06070 */
[----:B01----:R-:W-:Y:S05]  /*0100*/  @P0 BRA `(.L_x_1) ;  /* 0x0000000000980947 */ /* 0x003fea0003800000 */
[----:B------:R-:W-:Y:S01]  /*0110*/  LEA R3, R7, R0, 0x2 ;  /* 0x0000000007037211 */ /* 0x000fe200078e10ff */
[----:B------:R-:W-:-:S04]  /*0120*/  UISETP.GE.U32.AND UP0, UPT, UR8, 0x2, UPT ;  /* 0x000000020800788c */ /* 0x000fc8000bf06070 */
[----:B------:R0:W-:Y:S05]  /*0130*/  STS [R3], R2 ;  /* 0x0000000203007388 */ /* 0x0001ea0000000800 */
[----:B------:R-:W-:Y:S05]  /*0140*/  BRA.U !UP0, `(.L_x_1) ;  /* 0x0000000108887547 */ /* 0x000fea000b800000 */
[----:B------:R-:W-:Y:S01]  /*0150*/  ISETP.NE.AND P0, PT, R7, RZ, PT ;  /* 0x000000ff0700720c */ /* 0x000fe20003f05270 */
[----:B------:R-:W1:Y:S08]  /*0160*/  LDC R6, c[0x0][0x398] ;  /* 0x0000e600ff067b82 */ /* 0x000e700000000800 */
[----:B0-----:R-:W0:Y:S04]  /*0170*/  LDC.64 R2, c[0x0][0x380] ;  /* 0x0000e000ff027b82 */ /* 0x001e280000000a00 */
[----:B------:R-:W2:Y:S01]  /*0180*/  @!P0 S2R R9, SR_CgaCtaId ;  /* 0x0000000000098919 */ /* 0x000ea20000008800 */
[----:B------:R-:W-:-:S03]  /*0190*/  @!P0 MOV R8, 0x400 ;  /* 0x0000040000088802 */ /* 0x000fc60000000f00 */
[----:B------:R-:W3:Y:S01]  /*01a0*/  LDC.64 R4, c[0x0][0x388] ;  /* 0x0000e200ff047b82 */ /* 0x000ee20000000a00 */
[----:B--2---:R-:W-:Y:S01]  /*01b0*/  @!P0 LEA R20, R9, R8, 0x18 ;  /* 0x0000000809148211 */ /* 0x004fe200078ec0ff */
[----:B------:R-:W-:-:S07]  /*01c0*/  IMAD.MOV.U32 R9, RZ, RZ, 0x1 ;  /* 0x00000001ff097424 */ /* 0x000fce00078e00ff */
.L_x_3:
[----:B------:R-:W-:-:S05]  /*01d0*/  SHF.L.U32 R17, R9, 0x1, RZ ;  /* 0x0000000109117819 */ /* 0x000fca00000006ff */
[----:B------:R-:W-:-:S04]  /*01e0*/  IMAD R8, R17, R7, RZ ;  /* 0x0000000711087224 */ /* 0x000fc800078e02ff */
[----:B------:R-:W-:-:S05]  /*01f0*/  IMAD.IADD R11, R8, 0x1, R9 ;  /* 0x00000001080b7824 */ /* 0x000fca00078e0209 */
[----:B-1----:R-:W-:-:S13]  /*0200*/  ISETP.GE.U32.AND P1, PT, R11, R6, PT ;  /* 0x000000060b00720c */ /* 0x002fda0003f26070 */
[----:B------:R-:W-:Y:S05]  /*0210*/  @P1 BRA `(.L_x_2) ;  /* 0x0000000000381947 */ /* 0x000fea0003800000 */
[----:B------:R-:W-:-:S05]  /*0220*/  LEA R18, R8, R0, 0x2 ;  /* 0x0000000008127211 */ /* 0x000fca00078e10ff */
[----:B------:R-:W-:Y:S02]  /*0230*/  IMAD R16, R9, 0x4, R18 ;  /* 0x0000000409107824 */ /* 0x000fe400078e0212 */
[----:B------:R-:W0:Y:S04]  /*0240*/  LDS R9, [R18] ;  /* 0x0000000012097984 */ /* 0x000e280000000800 */
[----:B------:R-:W1:Y:S01]  /*0250*/  LDS R19, [R16] ;  /* 0x0000000010137984 */ /* 0x000e620000000800 */
[----:B0-----:R-:W-:-:S04]  /*0260*/  IMAD.WIDE R8, R9, 0x4, R2 ;  /* 0x0000000409087825 */ /* 0x001fc800078e0202 */
[----:B-1----:R-:W-:Y:S02]  /*0270*/  IMAD.WIDE R12, R19, 0x4, R2 ;  /* 0x00000004130c7825 */ /* 0x002fe400078e0202 */
[----:B------:R-:W3:Y:S04]  /*0280*/  LDG.E R9, desc[UR6][R8.64] ;  /* 0x0000000608097981 */ /* 0x000ee8000c1e1900 */
[----:B------:R-:W2:Y:S01]  /*0290*/  LDG.E R13, desc[UR6][R12.64] ;  /* 0x000000060c0d7981 */ /* 0x000ea2000c1e1900 */
[----:B---3--:R-:W-:-:S04]  /*02a0*/  IMAD.WIDE R10, R9, 0x4, R4 ;  /* 0x00000004090a7825 */ /* 0x008fc800078e0204 */
[----:B--2---:R-:W-:Y:S02]  /*02b0*/  IMAD.WIDE R14, R13, 0x4, R4 ;  /* 0x000000040d0e7825 */ /* 0x004fe400078e0204 */
[----:B------:R-:W2:Y:S04]  /*02c0*/  LDG.E R10, desc[UR6][R10.64] ;  /* 0x000000060a0a7981 */ /* 0x000ea8000c1e1900 */
[----:B------:R-:W2:Y:S02]  /*02d0*/  LDG.E R15, desc[UR6][R14.64] ;  /* 0x000000060e0f7981 */ /* 0x000ea4000c1e1900 */
[----:B--2---:R-:W-:-:S13]  /*02e0*/  ISETP.GT.AND P1, PT, R10, R15, PT ;  /* 0x0000000f0a00720c */ /* 0x004fda0003f24270 */
[----:B------:R1:W-:Y:S02]  /*02f0*/  @P1 STS [R18], R19 ;  /* 0x0000001312001388 */ /* 0x0003e40000000800 */
.L_x_2:
[----:B------:R-:W-:Y:S01]  /*0300*/  @!P0 MOV R0, R20 ;  /* 0x0000001400008202 */ /* 0x000fe20000000f00 */
[----:B------:R-:W-:Y:S05]  /*0310*/  WARPSYNC.ALL ;  /* 0x0000000000007948 */ /* 0x000fea0003800000 */
[----:B------:R-:W-:Y:S01]  /*0320*/  @!P0 STS [R0+0xfa0], R17 ;  /* 0x000fa01100008388 */ /* 0x000fe20000000800 */
[----:B------:R-:W-:Y:S06]  /*0330*/  BAR.SYNC.DEFER_BLOCKING 0x0 ;  /* 0x0000000000007b1d */ /* 0x000fec0000010000 */
[----:B------:R-:W2:Y:S02]  /*0340*/  LDS R9, [R0+0xfa0] ;  /* 0x000fa00000097984 */ /* 0x000ea40000000800 */
[----:B--2---:R-:W-:-:S13]  /*0350*/  ISETP.GE.U32.AND P1, PT, R9, R6, PT ;  /* 0x000000060900720c */ /* 0x004fda0003f26070 */
[----:B------:R-:W-:Y:S05]  /*0360*/  @!P1 BRA `(.L_x_3) ;  /* 0xfffffffc00989947 */ /* 0x000fea000383ffff */
.L_x_1:
[----:B------:R-:W-:Y:S05]  /*0370*/  BSYNC.RECONVERGENT B0 ;  /* 0x0000000000007941 */ /* 0x000fea0003800200 */
.L_x_0:
[----:B------:R-:W-:-:S13]  /*0380*/  ISETP.NE.AND P0, PT, R7, RZ, PT ;  /* 0x000000ff0700720c */ /* 0x000fda0003f05270 */
[----:B------:R-:W-:Y:S05]  /*0390*/  @P0 EXIT ;  /* 0x000000000000094d */ /* 0x000fea0003800000 */
[----:B------:R-:W2:Y:S01]  /*03a0*/  S2UR UR5, SR_CgaCtaId ;  /* 0x00000000000579c3 */ /* 0x000ea20000008800 */
[----:B------:R-:W-:-:S07]  /*03b0*/  UMOV UR4, 0x400 ;  /* 0x0000040000047882 */ /* 0x000fce0000000000 */
[----:B0-----:R-:W0:Y:S08]  /*03c0*/  LDC.64 R2, c[0x0][0x380] ;  /* 0x0000e000ff027b82 */ /* 0x001e300000000a00 */
[----:B------:R-:W4:Y:S01]  /*03d0*/  LDC.64 R6, c[0x0][0x390] ;  /* 0x0000e400ff067b82 */ /* 0x000f220000000a00 */
[----:B--2---:R-:W-:-:S09]  /*03e0*/  ULEA UR4, UR5, UR4, 0x18 ;  /* 0x0000000405047291 */ /* 0x004fd2000f8ec0ff */
[----:B---3--:R-:W0:Y:S02]  /*03f0*/  LDS R5, [UR4] ;  /* 0x00000004ff057984 */ /* 0x008e240008000800 */
[----:B0-----:R-:W-:-:S06]  /*0400*/  IMAD.WIDE R2, R5, 0x4, R2 ;  /* 0x0000000405027825 */ /* 0x001fcc00078e0202 */
[----:B------:R-:W4:Y:S01]  /*0410*/  LDG.E R3, desc[UR6][R2.64] ;  /* 0x0000000602037981 */ /* 0x000f22000c1e1900 */
[----:B------:R-:W0:Y:S01]  /*0420*/  LDC.64 R4, c[0x0][0x380] ;  /* 0x0000e000ff047b82 */ /* 0x000e220000000a00 */
[----:B------:R-:W-:Y:S02]  /*0430*/  HFMA2 R9, -RZ, RZ, 0, 5.9604644775390625e-08 ;  /* 0x00000001ff097431 */ /* 0x000fe400000001ff */
[----:B----4-:R-:W-:Y:S01]  /*0440*/  IMAD.WIDE R6, R3, 0x4, R6 ;  /* 0x0000000403067825 */ /* 0x010fe200078e0206 */
[----:B0-----:R-:W-:Y:S04]  /*0450*/  STG.E desc[UR6][R4.64], R3 ;  /* 0x0000000304007986 */ /* 0x001fe8000c101906 */
[----:B------:R-:W-:Y:S01]  /*0460*/  STG.E desc[UR6][R6.64], R9 ;  /* 0x0000000906007986 */ /* 0x000fe2000c101906 */
[----:B------:R-:W-:Y:S05]  /*0470*/  EXIT ;  /* 0x000000000000794d */ /* 0x000fea0003800000 */
.L_x_4:
[----:B------:R-:W-:-:S00]  /*0480*/  BRA `(.L_x_4) ;  /* 0xfffffffc00fc7947 */ /* 0x000fc0000383ffff */
[----:B------:R-:W-:-:S00]  /*0490*/  NOP ;  /* 0x0000000000007918 */ /* 0x000fc00000000000 */
        /* <DEDUP_REMOVED lines=14> */
.L_x_23:


//--------------------- .text._Z7reduce6PiS_S_j   --------------------------
	.section	.text._Z7reduce6PiS_S_j,"ax",@progbits
	.align	128
        .global         _Z7reduce6PiS_S_j
        .type           _Z7reduce6PiS_S_j,@function
        .size           _Z7reduce6PiS_S_j,(.L_x_24 - _Z7reduce6PiS_S_j)
        .other          _Z7reduce6PiS_S_j,@"STO_CUDA_ENTRY STV_DEFAULT"
_Z7reduce6PiS_S_j:
.text._Z7reduce6PiS_S_j:
[----:B------:R-:W-:Y:S08]  /*0000*/  LDC R1, c[0x0][0x37c] ;  /* 0x0000df00ff017b82 */ /* 0x000ff00000000800 */
[----:B------:R-:W0:Y:S01]  /*0010*/  S2UR UR5, SR_CgaCtaId ;  /* 0x00000000000579c3 */ /* 0x000e220000008800 */
[----:B------:R-:W1:Y:S01]  /*0020*/  S2R R0, SR_CTAID.X ;  /* 0x0000000000007919 */ /* 0x000e620000002500 */
[----:B------:R-:W1:Y:S01]  /*0030*/  LDCU UR8, c[0x0][0x360] ;  /* 0x00006c00ff0877ac */ /* 0x000e620008000800 */
[----:B------:R-:W-:Y:S01]  /*0040*/  IMAD.MOV.U32 R3, RZ, RZ, 0x1 ;  /* 0x00000001ff037424 */ /* 0x000fe200078e00ff */
[----:B------:R-:W1:Y:S01]  /*0050*/  S2R R7, SR_TID.X ;  /* 0x0000000000077919 */ /* 0x000e620000002100 */
[----:B------:R-:W-:Y:S01]  /*0060*/  UMOV UR4, 0x400 ;  /* 0x0000040000047882 */ /* 0x000fe20000000000 */
[----:B------:R-:W2:Y:S01]  /*0070*/  LDCU.64 UR6, c[0x0][0x358] ;  /* 0x00006b00ff0677ac */ /* 0x000ea20008000a00 */
[----:B0-----:R-:W-:-:S06]  /*0080*/  ULEA UR4, UR5, UR4, 0x18 ;  /* 0x0000000405047291 */ /* 0x001fcc000f8ec0ff */
[----:B------:R-:W-:-:S05]  /*0090*/  IMAD.U32 R6, RZ, RZ, UR4 ;  /* 0x00000004ff067e24 */ /* 0x000fca000f8e00ff */
[----:B------:R0:W-:Y:S01]  /*00a0*/  STS [R6+0xfa0], R3 ;  /* 0x000fa00306007388 */ /* 0x0001e20000000800 */
[----:B-1----:R-:W-:-:S05]  /*00b0*/  IMAD R8, R0, UR8, R7 ;  /* 0x0000000800087c24 */ /* 0x002fca000f8e0207 */
[----:B------:R-:W-:-:S13]  /*00c0*/  ISETP.GT.AND P0, PT, R8, 0xc34e, PT ;  /* 0x0000c34e0800780c */ /* 0x000fda0003f04270 */
[----:B0-2---:R-:W-:Y:S05]  /*00d0*/  @P0 BRA `(.L_x_5) ;  /* 0x0000000000a40947 */ /* 0x005fea0003800000 */
[C---:B------:R-:W-:Y:S01]  /*00e0*/  ISETP.NE.AND P0, PT, R7.reuse, RZ, PT ;  /* 0x000000ff0700720c */ /* 0x040fe20003f05270 */
[----:B------:R-:W0:Y:S01]  /*00f0*/  LDC.64 R2, c[0x0][0x390] ;  /* 0x0000e400ff027b82 */ /* 0x000e220000000a00 */
[----:B------:R-:W-:-:S05]  /*0100*/  LEA R9, R7, R6, 0x2 ;  /* 0x0000000607097211 */ /* 0x000fca00078e10ff */
[----:B------:R1:W-:Y:S02]  /*0110*/  STS [R9], R8 ;  /* 0x0000000809007388 */ /* 0x0003e40000000800 */
[----:B------:R-:W2:Y:S04]  /*0120*/  LDC.64 R4, c[0x0][0x380] ;  /* 0x0000e000ff047b82 */ /* 0x000ea80000000a00 */
[----:B------:R-:W3:Y:S01]  /*0130*/  @!P0 S2R R11, SR_CgaCtaId ;  /* 0x00000000000b8919 */ /* 0x000ee20000008800 */
[----:B------:R-:W-:-:S04]  /*0140*/  @!P0 MOV R10, 0x400 ;  /* 0x00000400000a8802 */ /* 0x000fc80000000f00 */
[----:B---3--:R-:W-:Y:S01]  /*0150*/  @!P0 LEA R15, R11, R10, 0x18 ;  /* 0x0000000a0b0f8211 */ /* 0x008fe200078ec0ff */
[----:B-1----:R-:W-:-:S07]  /*0160*/  IMAD.MOV.U32 R10, RZ, RZ, 0x1 ;  /* 0x00000001ff0a7424 */ /* 0x002fce00078e00ff */
.L_x_7:
[----:B------:R-:W-:-:S05]  /*0170*/  SHF.L.U32 R12, R10, 0x1, RZ ;  /* 0x000000010a0c7819 */ /* 0x000fca00000006ff */
[----:B------:R-:W-:-:S04]  /*0180*/  IMAD R11, R12, R7, RZ ;  /* 0x000000070c0b7224 */ /* 0x000fc800078e02ff */
[----:B------:R-:W-:-:S05]  /*0190*/  IMAD.IADD R9, R11, 0x1, R10 ;  /* 0x000000010b097824 */ /* 0x000fca00078e020a */
[----:B------:R-:W-:-:S13]  /*01a0*/  ISETP.GT.AND P1, PT, R9, 0x3e7, PT ;  /* 0x000003e70900780c */ /* 0x000fda0003f24270 */
[----:B-1-3--:R-:W-:Y:S05]  /*01b0*/  @P1 BRA `(.L_x_6) ;  /* 0x0000000000501947 */ /* 0x00afea0003800000 */
[----:B------:R-:W-:-:S05]  /*01c0*/  LEA R10, R9, R6, 0x2 ;  /* 0x00000006090a7211 */ /* 0x000fca00078e10ff */
[----:B------:R-:W0:Y:S02]  /*01d0*/  LDS R13, [R10] ;  /* 0x000000000a0d7984 */ /* 0x000e240000000800 */
[----:B0-----:R-:W-:-:S06]  /*01e0*/  IMAD.WIDE R8, R13, 0x4, R2 ;  /* 0x000000040d087825 */ /* 0x001fcc00078e0202 */
[----:B------:R-:W3:Y:S01]  /*01f0*/  LDG.E R8, desc[UR6][R8.64] ;  /* 0x0000000608087981 */ /* 0x000ee2000c1e1900 */
[----:B------:R-:W-:Y:S01]  /*0200*/  IMAD R14, R11, 0x4, R6 ;  /* 0x000000040b0e7824 */ /* 0x000fe200078e0206 */
[----:B---3--:R-:W-:-:S13]  /*0210*/  ISETP.NE.AND P1, PT, R8, 0x1, PT ;  /* 0x000000010800780c */ /* 0x008fda0003f25270 */
[----:B------:R-:W-:Y:S05]  /*0220*/  @!P1 BRA `(.L_x_6) ;  /* 0x0000000000349947 */ /* 0x000fea0003800000 */
[----:B------:R-:W0:Y:S01]  /*0230*/  LDS R9, [R14] ;  /* 0x000000000e097984 */ /* 0x000e220000000800 */
[----:B--2---:R-:W-:-:S06]  /*0240*/  IMAD.WIDE R10, R13, 0x4, R4 ;  /* 0x000000040d0a7825 */ /* 0x004fcc00078e0204 */
[----:B------:R-:W2:Y:S01]  /*0250*/  LDG.E R11, desc[UR6][R10.64] ;  /* 0x000000060a0b7981 */ /* 0x000ea2000c1e1900 */
[----:B0-----:R-:W-:-:S06]  /*0260*/  IMAD.WIDE R8, R9, 0x4, R4 ;  /* 0x0000000409087825 */ /* 0x001fcc00078e0204 */
[----:B------:R-:W2:Y:S02]  /*0270*/  LDG.E R8, desc[UR6][R8.64] ;  /* 0x0000000608087981 */ /* 0x000ea4000c1e1900 */
[----:B--2---:R-:W-:-:S13]  /*0280*/  ISETP.GT.AND P1, PT, R8, R11, PT ;  /* 0x0000000b0800720c */ /* 0x004fda0003f24270 */
[----:B------:R1:W-:Y:S01]  /*0290*/  @P1 STS [R14], R13 ;  /* 0x0000000d0e001388 */ /* 0x0003e20000000800 */
[----:B------:R-:W-:Y:S05]  /*02a0*/  @P1 BRA `(.L_x_6) ;  /* 0x0000000000141947 */ /* 0x000fea0003800000 */
[----:B------:R-:W0:Y:S02]  /*02b0*/  LDS R9, [R14] ;  /* 0x000000000e097984 */ /* 0x000e240000000800 */
[----:B0-----:R-:W-:-:S06]  /*02c0*/  IMAD.WIDE R8, R9, 0x4, R2 ;  /* 0x0000000409087825 */ /* 0x001fcc00078e0202 */
[----:B------:R-:W2:Y:S02]  /*02d0*/  LDG.E R8, desc[UR6][R8.64] ;  /* 0x0000000608087981 */ /* 0x000ea4000c1e1900 */
[----:B--2---:R-:W-:-:S13]  /*02e0*/  ISETP.NE.AND P1, PT, R8, 0x1, PT ;  /* 0x000000010800780c */ /* 0x004fda0003f25270 */
[----:B------:R3:W-:Y:S02]  /*02f0*/  @!P1 STS [R14], R13 ;  /* 0x0000000d0e009388 */ /* 0x0007e40000000800 */
.L_x_6:
[----:B------:R-:W-:Y:S01]  /*0300*/  @!P0 MOV R6, R15 ;  /* 0x0000000f00068202 */ /* 0x000fe20000000f00 */
[----:B------:R-:W-:Y:S05]  /*0310*/  WARPSYNC.ALL ;  /* 0x0000000000007948 */ /* 0x000fea0003800000 */
[----:B------:R-:W-:Y:S01]  /*0320*/  @!P0 STS [R6+0xfa0], R12 ;  /* 0x000fa00c06008388 */ /* 0x000fe20000000800 */
[----:B------:R-:W-:Y:S06]  /*0330*/  BAR.SYNC.DEFER_BLOCKING 0x0 ;  /* 0x0000000000007b1d */ /* 0x000fec0000010000 */
[----:B------:R-:W4:Y:S02]  /*0340*/  LDS R10, [R6+0xfa0] ;  /* 0x000fa000060a7984 */ /* 0x000f240000000800 */
[----:B----4-:R-:W-:-:S13]  /*0350*/  ISETP.GE.AND P1, PT, R10, 0x3e8, PT ;  /* 0x000003e80a00780c */ /* 0x010fda0003f26270 */
[----:B------:R-:W-:Y:S05]  /*0360*/  @!P1 BRA `(.L_x_7) ;  /* 0xfffffffc00809947 */ /* 0x000fea000383ffff */
.L_x_5:
[----:B------:R-:W-:-:S13]  /*0370*/  ISETP.NE.AND P0, PT, R7, RZ, PT ;  /* 0x000000ff0700720c */ /* 0x000fda0003f05270 */
[----:B------:R-:W-:Y:S05]  /*0380*/  @P0 EXIT ;  /* 0x000000000000094d */ /* 0x000fea0003800000 */
[----:B------:R-:W4:Y:S01]  /*0390*/  S2UR UR5, SR_CgaCtaId ;  /* 0x00000000000579c3 */ /* 0x000f220000008800 */
[----:B------:R-:W-:-:S07]  /*03a0*/  UMOV UR4, 0x400 ;  /* 0x0000040000047882 */ /* 0x000fce0000000000 */
[----:B0-----:R-:W0:Y:S01]  /*03b0*/  LDC.64 R2, c[0x0][0x388] ;  /* 0x0000e200ff027b82 */ /* 0x001e220000000a00 */
[----:B----4-:R-:W-:Y:S01]  /*03c0*/  ULEA UR4, UR5, UR4, 0x18 ;  /* 0x0000000405047291 */ /* 0x010fe2000f8ec0ff */
[----:B0-----:R-:W-:-:S08]  /*03d0*/  IMAD.WIDE.U32 R2, R0, 0x4, R2 ;  /* 0x0000000400027825 */ /* 0x001fd000078e0002 */
[----:B--2---:R-:W0:Y:S04]  /*03e0*/  LDS R5, [UR4] ;  /* 0x00000004ff057984 */ /* 0x004e280008000800 */
[----:B0-----:R-:W-:Y:S01]  /*03f0*/  STG.E desc[UR6][R2.64], R5 ;  /* 0x0000000502007986 */ /* 0x001fe2000c101906 */
[----:B------:R-:W-:Y:S05]  /*0400*/  EXIT ;  /* 0x000000000000794d */ /* 0x000fea0003800000 */
.L_x_8:
        /* <DEDUP_REMOVED lines=15> */
.L_x_24:


//--------------------- .text._Z9cudaRelaxPiS_S_S_S_ --------------------------
	.section	.text._Z9cudaRelaxPiS_S_S_S_,"ax",@progbits
	.align	128
        .global         _Z9cudaRelaxPiS_S_S_S_
        .type           _Z9cudaRelaxPiS_S_S_S_,@function
        .size           _Z9cudaRelaxPiS_S_S_S_,(.L_x_25 - _Z9cudaRelaxPiS_S_S_S_)
        .other          _Z9cudaRelaxPiS_S_S_S_,@"STO_CUDA_ENTRY STV_DEFAULT"
_Z9cudaRelaxPiS_S_S_S_:
.text._Z9cudaRelaxPiS_S_S_S_:
[----:B------:R-:W-:Y:S08]  /*0000*/  LDC R1, c[0x0][0x37c] ;  /* 0x0000df00ff017b82 */ /* 0x000ff00000000800 */
[----:B------:R-:W0:Y:S01]  /*0010*/  LDC.64 R2, c[0x0][0x3a0] ;  /* 0x0000e800ff027b82 */ /* 0x000e220000000a00 */
[----:B------:R-:W0:Y:S01]  /*0020*/  LDCU.64 UR4, c[0x0][0x358] ;  /* 0x00006b00ff0477ac */ /* 0x000e220008000a00 */
[----:B------:R-:W1:Y:S06]  /*0030*/  S2R R0, SR_TID.X ;  /* 0x0000000000007919 */ /* 0x000e6c0000002100 */
[----:B------:R-:W1:Y:S08]  /*0040*/  S2UR UR6, SR_CTAID.X ;  /* 0x00000000000679c3 */ /* 0x000e700000002500 */
[----:B------:R-:W1:Y:S01]  /*0050*/  LDC R9, c[0x0][0x360] ;  /* 0x0000d800ff097b82 */ /* 0x000e620000000800 */
[----:B0-----:R-:W2:Y:S07]  /*0060*/  LDG.E R11, desc[UR4][R2.64] ;  /* 0x00000004020b7981 */ /* 0x001eae000c1e1900 */
[----:B------:R-:W0:Y:S01]  /*0070*/  LDC.64 R4, c[0x0][0x380] ;  /* 0x0000e000ff047b82 */ /* 0x000e220000000a00 */
[----:B-1----:R-:W-:-:S04]  /*0080*/  IMAD R9, R9, UR6, R0 ;  /* 0x0000000609097c24 */ /* 0x002fc8000f8e0200 */
[----:B--2---:R-:W-:-:S04]  /*0090*/  IMAD R7, R11, 0xc350, R9 ;  /* 0x0000c3500b077824 */ /* 0x004fc800078e0209 */
[----:B0-----:R-:W-:Y:S02]  /*00a0*/  IMAD.WIDE R4, R7, 0x4, R4 ;  /* 0x0000000407047825 */ /* 0x001fe400078e0204 */
[----:B------:R-:W0:Y:S04]  /*00b0*/  LDC.64 R6, c[0x0][0x388] ;  /* 0x0000e200ff067b82 */ /* 0x000e280000000a00 */
[----:B------:R-:W2:Y:S01]  /*00c0*/  LDG.E R4, desc[UR4][R4.64] ;  /* 0x0000000404047981 */ /* 0x000ea2000c1e1900 */
[----:B0-----:R-:W-:-:S05]  /*00d0*/  IMAD.WIDE R2, R11, 0x4, R6 ;  /* 0x000000040b027825 */ /* 0x001fca00078e0206 */
[----:B------:R0:W5:Y:S01]  /*00e0*/  LDG.E R13, desc[UR4][R2.64] ;  /* 0x00000004020d7981 */ /* 0x000162000c1e1900 */
[----:B--2---:R-:W-:-:S13]  /*00f0*/  ISETP.NE.AND P0, PT, R4, RZ, PT ;  /* 0x000000ff0400720c */ /* 0x004fda0003f05270 */
[----:B0-----:R-:W-:Y:S05]  /*0100*/  @!P0 EXIT ;  /* 0x000000000000894d */ /* 0x001fea0003800000 */
[----:B------:R-:W0:Y:S02]  /*0110*/  LDC.64 R2, c[0x0][0x398] ;  /* 0x0000e600ff027b82 */ /* 0x000e240000000a00 */
[----:B0-----:R-:W-:-:S06]  /*0120*/  IMAD.WIDE R2, R9, 0x4, R2 ;  /* 0x0000000409027825 */ /* 0x001fcc00078e0202 */
[----:B------:R-:W2:Y:S02]  /*0130*/  LDG.E R2, desc[UR4][R2.64] ;  /* 0x0000000402027981 */ /* 0x000ea4000c1e1900 */
[----:B--2---:R-:W-:-:S13]  /*0140*/  ISETP.NE.AND P0, PT, R2, 0x1, PT ;  /* 0x000000010200780c */ /* 0x004fda0003f05270 */
[----:B------:R-:W-:Y:S05]  /*0150*/  @!P0 EXIT ;  /* 0x000000000000894d */ /* 0x000fea0003800000 */
[----:B------:R-:W-:-:S05]  /*0160*/  IMAD.WIDE R2, R9, 0x4, R6 ;  /* 0x0000000409027825 */ /* 0x000fca00078e0206 */
[----:B------:R-:W2:Y:S01]  /*0170*/  LDG.E R0, desc[UR4][R2.64] ;  /* 0x0000000402007981 */ /* 0x000ea2000c1e1900 */
[----:B-----5:R-:W-:-:S04]  /*0180*/  IADD3 R13, PT, PT, R4, R13, RZ ;  /* 0x0000000d040d7210 */ /* 0x020fc80007ffe0ff */
[----:B--2---:R-:W-:-:S13]  /*0190*/  ISETP.GE.AND P0, PT, R13, R0, PT ;  /* 0x000000000d00720c */ /* 0x004fda0003f06270 */
[----:B------:R-:W-:Y:S05]  /*01a0*/  @P0 EXIT ;  /* 0x000000000000094d */ /* 0x000fea0003800000 */
[----:B------:R-:W0:Y:S01]  /*01b0*/  LDC.64 R4, c[0x0][0x390] ;  /* 0x0000e400ff047b82 */ /* 0x000e220000000a00 */
[----:B------:R-:W-:Y:S01]  /*01c0*/  STG.E desc[UR4][R2.64], R13 ;  /* 0x0000000d02007986 */ /* 0x000fe2000c101904 */
[----:B0-----:R-:W-:-:S05]  /*01d0*/  IMAD.WIDE R4, R9, 0x4, R4 ;  /* 0x0000000409047825 */ /* 0x001fca00078e0204 */
[----:B------:R-:W-:Y:S01]  /*01e0*/  STG.E desc[UR4][R4.64], R11 ;  /* 0x0000000b04007986 */ /* 0x000fe2000c101904 */
[----:B------:R-:W-:Y:S05]  /*01f0*/  EXIT ;  /* 0x000000000000794d */ /* 0x000fea0003800000 */
.L_x_9:
        /* <DEDUP_REMOVED lines=16> */
.L_x_25:


//--------------------- .text._Z15closestNodeCUDAPiS_S_i --------------------------
	.section	.text._Z15closestNodeCUDAPiS_S_i,"ax",@progbits
	.align	128
        .global         _Z15closestNodeCUDAPiS_S_i
        .type           _Z15closestNodeCUDAPiS_S_i,@function
        .size           _Z15closestNodeCUDAPiS_S_i,(.L_x_26 - _Z15closestNodeCUDAPiS_S_i)
        .other          _Z15closestNodeCUDAPiS_S_i,@"STO_CUDA_ENTRY STV_DEFAULT"
_Z15closestNodeCUDAPiS_S_i:
.text._Z15closestNodeCUDAPiS_S_i:
[----:B------:R-:W-:Y:S01]  /*0000*/  LDC R1, c[0x0][0x37c] ;  /* 0x0000df00ff017b82 */ /* 0x000fe20000000800 */
[----:B------:R-:W0:Y:S01]  /*0010*/  LDCU UR5, c[0x0][0x398] ;  /* 0x00007300ff0577ac */ /* 0x000e220008000800 */
[----:B------:R-:W-:Y:S01]  /*0020*/  IMAD.MOV.U32 R10, RZ, RZ, -0x1 ;  /* 0xffffffffff0a7424 */ /* 0x000fe200078e00ff */
[----:B------:R-:W1:Y:S01]  /*0030*/  LDCU.64 UR6, c[0x0][0x358] ;  /* 0x00006b00ff0677ac */ /* 0x000e620008000a00 */
[----:B0-----:R-:W-:-:S09]  /*0040*/  UISETP.GE.AND UP0, UPT, UR5, 0x1, UPT ;  /* 0x000000010500788c */ /* 0x001fd2000bf06270 */
[----:B-1----:R-:W-:Y:S05]  /*0050*/  BRA.U !UP0, `(.L_x_10) ;  /* 0x0000001108447547 */ /* 0x002fea000b800000 */
[----:B------:R-:W-:Y:S01]  /*0060*/  UISETP.GE.U32.AND UP0, UPT, UR5, 0x4, UPT ;  /* 0x000000040500788c */ /* 0x000fe2000bf06070 */
[----:B------:R-:W-:Y:S01]  /*0070*/  IMAD.MOV.U32 R0, RZ, RZ, 0x3b9aca01 ;  /* 0x3b9aca01ff007424 */ /* 0x000fe200078e00ff */
[----:B------:R-:W-:Y:S01]  /*0080*/  ULOP3.LUT UR4, UR5, 0x3, URZ, 0xc0, !UPT ;  /* 0x0000000305047892 */ /* 0x000fe2000f8ec0ff */
[----:B------:R-:W-:Y:S02]  /*0090*/  IMAD.MOV.U32 R10, RZ, RZ, -0x1 ;  /* 0xffffffffff0a7424 */ /* 0x000fe400078e00ff */
[----:B------:R-:W-:-:S04]  /*00a0*/  IMAD.MOV.U32 R11, RZ, RZ, RZ ;  /* 0x000000ffff0b7224 */ /* 0x000fc800078e00ff */
[----:B------:R-:W-:Y:S05]  /*00b0*/  BRA.U !UP0, `(.L_x_11) ;  /* 0x0000000d08bc7547 */ /* 0x000fea000b800000 */
[----:B------:R-:W0:Y:S01]  /*00c0*/  LDC.64 R2, c[0x0][0x380] ;  /* 0x0000e000ff027b82 */ /* 0x000e220000000a00 */
[----:B------:R-:W-:Y:S01]  /*00d0*/  ULOP3.LUT UR5, UR5, 0x7ffffffc, URZ, 0xc0, !UPT ;  /* 0x7ffffffc05057892 */ /* 0x000fe2000f8ec0ff */
[----:B------:R-:W-:Y:S02]  /*00e0*/  IMAD.MOV.U32 R0, RZ, RZ, 0x3b9aca01 ;  /* 0x3b9aca01ff007424 */ /* 0x000fe400078e00ff */
[----:B------:R-:W-:Y:S01]  /*00f0*/  IMAD.MOV.U32 R10, RZ, RZ, -0x1 ;  /* 0xffffffffff0a7424 */ /* 0x000fe200078e00ff */
[----:B------:R-:W-:Y:S01]  /*0100*/  UISETP.GT.AND UP0, UPT, UR5, URZ, UPT ;  /* 0x000000ff0500728c */ /* 0x000fe2000bf04270 */
[----:B------:R-:W-:Y:S02]  /*0110*/  IMAD.MOV.U32 R13, RZ, RZ, RZ ;  /* 0x000000ffff0d7224 */ /* 0x000fe400078e00ff */
[----:B------:R-:W1:Y:S01]  /*0120*/  LDC.64 R4, c[0x0][0x388] ;  /* 0x0000e200ff047b82 */ /* 0x000e620000000a00 */
[----:B------:R-:W-:-:S05]  /*0130*/  IMAD.U32 R11, RZ, RZ, UR5 ;  /* 0x00000005ff0b7e24 */ /* 0x000fca000f8e00ff */
[----:B------:R-:W-:Y:S05]  /*0140*/  BRA.U !UP0, `(.L_x_12) ;  /* 0x0000000d08187547 */ /* 0x000fea000b800000 */
[----:B------:R-:W-:Y:S01]  /*0150*/  IMAD.IADD R6, R11, 0x1, -R13 ;  /* 0x000000010b067824 */ /* 0x000fe200078e0a0d */
[----:B------:R-:W-:-:S04]  /*0160*/  PLOP3.LUT P0, PT, PT, PT, PT, 0x80, 0x8 ;  /* 0x000000000008781c */ /* 0x000fc80003f0f070 */
[----:B------:R-:W-:-:S13]  /*0170*/  ISETP.GT.AND P1, PT, R6, 0xc, PT ;  /* 0x0000000c0600780c */ /* 0x000fda0003f24270 */
[----:B------:R-:W-:Y:S05]  /*0180*/  @!P1 BRA `(.L_x_13) ;  /* 0x0000000400f89947 */ /* 0x000fea0003800000 */
[----:B------:R-:W2:Y:S01]  /*0190*/  LDC.64 R6, c[0x0][0x380] ;  /* 0x0000e000ff067b82 */ /* 0x000ea20000000a00 */
[----:B------:R-:W-:Y:S01]  /*01a0*/  PLOP3.LUT P0, PT, PT, PT, PT, 0x8, 0x80 ;  /* 0x000000000080781c */ /* 0x000fe20003f0e170 */
[----:B------:R-:W-:-:S06]  /*01b0*/  VIADD R12, R11, 0xfffffff4 ;  /* 0xfffffff40b0c7836 */ /* 0x000fcc0000000000 */
[----:B------:R-:W3:Y:S06]  /*01c0*/  LDC.64 R8, c[0x0][0x388] ;  /* 0x0000e200ff087b82 */ /* 0x000eec0000000a00 */
.L_x_14:
[----:B--2---:R-:W-:-:S05]  /*01d0*/  IMAD.WIDE.U32 R14, R13, 0x4, R6 ;  /* 0x000000040d0e7825 */ /* 0x004fca00078e0006 */
[----:B------:R-:W2:Y:S01]  /*01e0*/  LDG.E R17, desc[UR6][R14.64] ;  /* 0x000000060e117981 */ /* 0x000ea2000c1e1900 */
[----:B---3--:R-:W-:-:S03]  /*01f0*/  IMAD.WIDE.U32 R18, R13, 0x4, R8 ;  /* 0x000000040d127825 */ /* 0x008fc600078e0008 */
[----:B------:R-:W3:Y:S04]  /*0200*/  LDG.E R21, desc[UR6][R14.64+0x4] ;  /* 0x000004060e157981 */ /* 0x000ee8000c1e1900 */
[----:B------:R-:W4:Y:S01]  /*0210*/  LDG.E R25, desc[UR6][R14.64+0xc] ;  /* 0x00000c060e197981 */ /* 0x000f22000c1e1900 */
[----:B--2---:R-:W-:-:S13]  /*0220*/  ISETP.GE.AND P6, PT, R17, R0, PT ;  /* 0x000000001100720c */ /* 0x004fda0003fc6270 */
[----:B------:R-:W2:Y:S02]  /*0230*/  @!P6 LDG.E R16, desc[UR6][R18.64] ;  /* 0x000000061210e981 */ /* 0x000ea4000c1e1900 */
[----:B--2---:R-:W-:-:S04]  /*0240*/  @!P6 ISETP.NE.AND P5, PT, R16, 0x1, PT ;  /* 0x000000011000e80c */ /* 0x004fc80003fa5270 */
[----:B------:R-:W-:Y:S02]  /*0250*/  @!P6 SEL R0, R0, R17, !P5 ;  /* 0x000000110000e207 */ /* 0x000fe40006800000 */
[----:B------:R-:W2:Y:S02]  /*0260*/  LDG.E R17, desc[UR6][R14.64+0x8] ;  /* 0x000008060e117981 */ /* 0x000ea4000c1e1900 */
[----:B---3--:R-:W-:-:S13]  /*0270*/  ISETP.GE.AND P1, PT, R21, R0, PT ;  /* 0x000000001500720c */ /* 0x008fda0003f26270 */
[----:B------:R-:W3:Y:S02]  /*0280*/  @!P1 LDG.E R20, desc[UR6][R18.64+0x4] ;  /* 0x0000040612149981 */ /* 0x000ee4000c1e1900 */
[----:B---3--:R-:W-:-:S04]  /*0290*/  @!P1 ISETP.NE.AND P2, PT, R20, 0x1, PT ;  /* 0x000000011400980c */ /* 0x008fc80003f45270 */
[----:B------:R-:W-:-:S04]  /*02a0*/  @!P1 SEL R0, R0, R21, !P2 ;  /* 0x0000001500009207 */ /* 0x000fc80005000000 */
[----:B--2---:R-:W-:-:S13]  /*02b0*/  ISETP.GE.AND P2, PT, R17, R0, PT ;  /* 0x000000001100720c */ /* 0x004fda0003f46270 */
[----:B------:R-:W2:Y:S01]  /*02c0*/  @!P2 LDG.E R21, desc[UR6][R18.64+0x8] ;  /* 0x000008061215a981 */ /* 0x000ea2000c1e1900 */
[----:B------:R-:W-:Y:S01]  /*02d0*/  VIADD R23, R13, 0x4 ;  /* 0x000000040d177836 */ /* 0x000fe20000000000 */
[----:B--2---:R-:W-:-:S04]  /*02e0*/  @!P2 ISETP.NE.AND P3, PT, R21, 0x1, PT ;  /* 0x000000011500a80c */ /* 0x004fc80003f65270 */
[----:B------:R-:W-:-:S04]  /*02f0*/  @!P2 SEL R0, R0, R17, !P3 ;  /* 0x000000110000a207 */ /* 0x000fc80005800000 */
[----:B----4-:R-:W-:Y:S01]  /*0300*/  ISETP.GE.AND P3, PT, R25, R0, PT ;  /* 0x000000001900720c */ /* 0x010fe20003f66270 */
[----:B------:R-:W-:-:S05]  /*0310*/  IMAD.WIDE.U32 R16, R23, 0x4, R6 ;  /* 0x0000000417107825 */ /* 0x000fca00078e0006 */
[----:B------:R-:W2:Y:S07]  /*0320*/  LDG.E R27, desc[UR6][R16.64] ;  /* 0x00000006101b7981 */ /* 0x000eae000c1e1900 */
[----:B------:R-:W3:Y:S01]  /*0330*/  @!P3 LDG.E R24, desc[UR6][R18.64+0xc] ;  /* 0x00000c061218b981 */ /* 0x000ee2000c1e1900 */
[----:B------:R-:W-:Y:S01]  /*0340*/  IMAD.WIDE.U32 R14, R23, 0x4, R8 ;  /* 0x00000004170e7825 */ /* 0x000fe200078e0008 */
[----:B------:R-:W-:Y:S02]  /*0350*/  @!P6 SEL R10, R10, R13, !P5 ;  /* 0x0000000d0a0ae207 */ /* 0x000fe40006800000 */
[----:B------:R-:W4:Y:S01]  /*0360*/  LDG.E R19, desc[UR6][R16.64+0x8] ;  /* 0x0000080610137981 */ /* 0x000f22000c1e1900 */
[----:B---3--:R-:W-:-:S04]  /*0370*/  @!P3 ISETP.NE.AND P4, PT, R24, 0x1, PT ;  /* 0x000000011800b80c */ /* 0x008fc80003f85270 */
[----:B------:R-:W-:Y:S02]  /*0380*/  @!P3 SEL R0, R0, R25, !P4 ;  /* 0x000000190000b207 */ /* 0x000fe40006000000 */
[----:B------:R-:W3:Y:S02]  /*0390*/  LDG.E R25, desc[UR6][R16.64+0x4] ;  /* 0x0000040610197981 */ /* 0x000ee4000c1e1900 */
[----:B--2---:R-:W-:-:S13]  /*03a0*/  ISETP.GE.AND P4, PT, R27, R0, PT ;  /* 0x000000001b00720c */ /* 0x004fda0003f86270 */
[----:B------:R-:W2:Y:S01]  /*03b0*/  @!P4 LDG.E R22, desc[UR6][R14.64] ;  /* 0x000000060e16c981 */ /* 0x000ea2000c1e1900 */
[----:B------:R-:W-:-:S13]  /*03c0*/  ISETP.NE.AND P6, PT, R20, 0x1, !P1 ;  /* 0x000000011400780c */ /* 0x000fda0004fc5270 */
[----:B------:R-:W-:Y:S01]  /*03d0*/  @P6 VIADD R10, R13, 0x1 ;  /* 0x000000010d0a6836 */ /* 0x000fe20000000000 */
[----:B--2---:R-:W-:-:S04]  /*03e0*/  @!P4 ISETP.NE.AND P5, PT, R22, 0x1, PT ;  /* 0x000000011600c80c */ /* 0x004fc80003fa5270 */
[----:B------:R-:W-:-:S04]  /*03f0*/  @!P4 SEL R0, R0, R27, !P5 ;  /* 0x0000001b0000c207 */ /* 0x000fc80006800000 */
[----:B---3--:R-:W-:-:S13]  /*0400*/  ISETP.GE.AND P6, PT, R25, R0, PT ;  /* 0x000000001900720c */ /* 0x008fda0003fc6270 */
[----:B------:R-:W2:Y:S01]  /*0410*/  @!P6 LDG.E R20, desc[UR6][R14.64+0x4] ;  /* 0x000004060e14e981 */ /* 0x000ea2000c1e1900 */
[----:B------:R-:W-:-:S13]  /*0420*/  ISETP.NE.AND P1, PT, R21, 0x1, !P2 ;  /* 0x000000011500780c */ /* 0x000fda0005725270 */
[----:B------:R-:W-:Y:S01]  /*0430*/  @P1 VIADD R10, R13, 0x2 ;  /* 0x000000020d0a1836 */ /* 0x000fe20000000000 */
[----:B--2---:R-:W-:-:S04]  /*0440*/  @!P6 ISETP.NE.AND P1, PT, R20, 0x1, PT ;  /* 0x000000011400e80c */ /* 0x004fc80003f25270 */
[----:B------:R-:W-:Y:S02]  /*0450*/  @!P6 SEL R0, R0, R25, !P1 ;  /* 0x000000190000e207 */ /* 0x000fe40004800000 */
[----:B------:R-:W2:Y:S02]  /*0460*/  LDG.E R25, desc[UR6][R16.64+0xc] ;  /* 0x00000c0610197981 */ /* 0x000ea4000c1e1900 */
[----:B----4-:R-:W-:-:S13]  /*0470*/  ISETP.GE.AND P1, PT, R19, R0, PT ;  /* 0x000000001300720c */ /* 0x010fda0003f26270 */
[----:B------:R-:W3:Y:S01]  /*0480*/  @!P1 LDG.E R22, desc[UR6][R14.64+0x8] ;  /* 0x000008060e169981 */ /* 0x000ee2000c1e1900 */
[----:B------:R-:W-:-:S13]  /*0490*/  ISETP.NE.AND P2, PT, R24, 0x1, !P3 ;  /* 0x000000011800780c */ /* 0x000fda0005f45270 */
[C---:B------:R-:W-:Y:S02]  /*04a0*/  @P2 VIADD R10, R13.reuse, 0x3 ;  /* 0x000000030d0a2836 */ /* 0x040fe40000000000 */
[----:B------:R-:W-:Y:S01]  /*04b0*/  VIADD R21, R13, 0x8 ;  /* 0x000000080d157836 */ /* 0x000fe20000000000 */
[----:B---3--:R-:W-:-:S04]  /*04c0*/  @!P1 ISETP.NE.AND P2, PT, R22, 0x1, PT ;  /* 0x000000011600980c */ /* 0x008fc80003f45270 */
[----:B------:R-:W-:-:S04]  /*04d0*/  @!P1 SEL R0, R0, R19, !P2 ;  /* 0x0000001300009207 */ /* 0x000fc80005000000 */
[----:B--2---:R-:W-:Y:S01]  /*04e0*/  ISETP.GE.AND P2, PT, R25, R0, PT ;  /* 0x000000001900720c */ /* 0x004fe20003f46270 */
[----:B------:R-:W-:-:S05]  /*04f0*/  IMAD.WIDE.U32 R18, R21, 0x4, R6 ;  /* 0x0000000415127825 */ /* 0x000fca00078e0006 */
[----:B------:R-:W2:Y:S01]  /*0500*/  LDG.E R27, desc[UR6][R18.64] ;  /* 0x00000006121b7981 */ /* 0x000ea2000c1e1900 */
[----:B------:R-:W-:-:S03]  /*0510*/  IMAD.WIDE.U32 R16, R21, 0x4, R8 ;  /* 0x0000000415107825 */ /* 0x000fc600078e0008 */
[----:B------:R-:W3:Y:S04]  /*0520*/  LDG.E R29, desc[UR6][R18.64+0x4] ;  /* 0x00000406121d7981 */ /* 0x000ee8000c1e1900 */
[----:B------:R-:W4:Y:S01]  /*0530*/  @!P2 LDG.E R24, desc[UR6][R14.64+0xc] ;  /* 0x00000c060e18a981 */ /* 0x000f22000c1e1900 */
[----:B------:R-:W-:-:S03]  /*0540*/  @!P4 SEL R10, R10, R23, !P5 ;  /* 0x000000170a0ac207 */ /* 0x000fc60006800000 */
[----:B------:R-:W5:Y:S01]  /*0550*/  LDG.E R15, desc[UR6][R18.64+0x8] ;  /* 0x00000806120f7981 */ /* 0x000f62000c1e1900 */
[----:B----4-:R-:W-:-:S04]  /*0560*/  @!P2 ISETP.NE.AND P3, PT, R24, 0x1, PT ;  /* 0x000000011800a80c */ /* 0x010fc80003f65270 */
[----:B------:R-:W-:-:S04]  /*0570*/  @!P2 SEL R0, R0, R25, !P3 ;  /* 0x000000190000a207 */ /* 0x000fc80005800000 */
[----:B--2---:R-:W-:-:S13]  /*0580*/  ISETP.GE.AND P3, PT, R27, R0, PT ;  /* 0x000000001b00720c */ /* 0x004fda0003f66270 */
[----:B------:R-:W2:Y:S01]  /*0590*/  @!P3 LDG.E R25, desc[UR6][R16.64] ;  /* 0x000000061019b981 */ /* 0x000ea2000c1e1900 */
[----:B------:R-:W-:-:S13]  /*05a0*/  ISETP.NE.AND P5, PT, R20, 0x1, !P6 ;  /* 0x000000011400780c */ /* 0x000fda00077a5270 */
[----:B------:R-:W-:Y:S01]  /*05b0*/  @P5 VIADD R10, R13, 0x5 ;  /* 0x000000050d0a5836 */ /* 0x000fe20000000000 */
[----:B--2---:R-:W-:Y:S02]  /*05c0*/  @!P3 ISETP.NE.AND P4, PT, R25, 0x1, PT ;  /* 0x000000011900b80c */ /* 0x004fe40003f85270 */
[----:B------:R-:W-:Y:S01]  /*05d0*/  ISETP.NE.AND P6, PT, R22, 0x1, !P1 ;  /* 0x000000011600780c */ /* 0x000fe20004fc5270 */
[----:B------:R-:W2:Y:S01]  /*05e0*/  LDG.E R25, desc[UR6][R18.64+0xc] ;  /* 0x00000c0612197981 */ /* 0x000ea2000c1e1900 */
[----:B------:R-:W-:-:S04]  /*05f0*/  @!P3 SEL R0, R0, R27, !P4 ;  /* 0x0000001b0000b207 */ /* 0x000fc80006000000 */
[----:B---3--:R-:W-:-:S13]  /*0600*/  ISETP.GE.AND P5, PT, R29, R0, PT ;  /* 0x000000001d00720c */ /* 0x008fda0003fa6270 */
[----:B------:R-:W3:Y:S01]  /*0610*/  @!P5 LDG.E R20, desc[UR6][R16.64+0x4] ;  /* 0x000004061014d981 */ /* 0x000ee2000c1e1900 */
[----:B------:R-:W-:Y:S01]  /*0620*/  @P6 VIADD R10, R13, 0x6 ;  /* 0x000000060d0a6836 */ /* 0x000fe20000000000 */
[----:B---3--:R-:W-:-:S04]  /*0630*/  @!P5 ISETP.NE.AND P6, PT, R20, 0x1, PT ;  /* 0x000000011400d80c */ /* 0x008fc80003fc5270 */
[----:B------:R-:W-:-:S04]  /*0640*/  @!P5 SEL R0, R0, R29, !P6 ;  /* 0x0000001d0000d207 */ /* 0x000fc80007000000 */
[----:B-----5:R-:W-:-:S13]  /*0650*/  ISETP.GE.AND P6, PT, R15, R0, PT ;  /* 0x000000000f00720c */ /* 0x020fda0003fc6270 */
        /* <DEDUP_REMOVED lines=11> */
[----:B------:R-:W4:Y:S02]  /*0710*/  @!P1 LDG.E R24, desc[UR6][R16.64+0xc] ;  /* 0x00000c0610189981 */ /* 0x000f24000c1e1900 */
[----:B----4-:R-:W-:-:S04]  /*0720*/  @!P1 ISETP.NE.AND P2, PT, R24, 0x1, PT ;  /* 0x000000011800980c */ /* 0x010fc80003f45270 */
[----:B------:R-:W-:-:S04]  /*0730*/  @!P1 SEL R0, R0, R25, !P2 ;  /* 0x0000001900009207 */ /* 0x000fc80005000000 */
[----:B--2---:R-:W-:-:S13]  /*0740*/  ISETP.GE.AND P2, PT, R27, R0, PT ;  /* 0x000000001b00720c */ /* 0x004fda0003f46270 */
[----:B------:R-:W2:Y:S01]  /*0750*/  @!P2 LDG.E R25, desc[UR6][R18.64] ;  /* 0x000000061219a981 */ /* 0x000ea2000c1e1900 */
[----:B------:R-:W-:Y:S02]  /*0760*/  @!P3 SEL R10, R10, R21, !P4 ;  /* 0x000000150a0ab207 */ /* 0x000fe40006000000 */
[----:B------:R-:W-:Y:S01]  /*0770*/  ISETP.NE.AND P3, PT, R20, 0x1, !P5 ;  /* 0x000000011400780c */ /* 0x000fe20006f65270 */
[----:B------:R-:W4:-:S12]  /*0780*/  LDG.E R21, desc[UR6][R14.64+0x8] ;  /* 0x000008060e157981 */ /* 0x000f18000c1e1900 */
        /* <DEDUP_REMOVED lines=10> */
[----:B----4-:R-:W-:-:S13]  /*0830*/  ISETP.GE.AND P5, PT, R21, R0, PT ;  /* 0x000000001500720c */ /* 0x010fda0003fa6270 */
[----:B------:R-:W3:Y:S01]  /*0840*/  @!P5 LDG.E R17, desc[UR6][R18.64+0x8] ;  /* 0x000008061211d981 */ /* 0x000ee2000c1e1900 */
[----:B------:R-:W-:-:S13]  /*0850*/  ISETP.NE.AND P6, PT, R24, 0x1, !P1 ;  /* 0x000000011800780c */ /* 0x000fda0004fc5270 */
[----:B------:R-:W-:Y:S01]  /*0860*/  @P6 VIADD R10, R13, 0xb ;  /* 0x0000000b0d0a6836 */ /* 0x000fe20000000000 */
[----:B---3--:R-:W-:-:S04]  /*0870*/  @!P5 ISETP.NE.AND P6, PT, R17, 0x1, PT ;  /* 0x000000011100d80c */ /* 0x008fc80003fc5270 */
[----:B------:R-:W-:-:S04]  /*0880*/  @!P5 SEL R0, R0, R21, !P6 ;  /* 0x000000150000d207 */ /* 0x000fc80007000000 */
[----:B--2---:R-:W-:-:S13]  /*0890*/  ISETP.GE.AND P6, PT, R25, R0, PT ;  /* 0x000000001900720c */ /* 0x004fda0003fc6270 */
[----:B------:R-:W2:Y:S01]  /*08a0*/  @!P6 LDG.E R20, desc[UR6][R18.64+0xc] ;  /* 0x00000c061214e981 */ /* 0x000ea2000c1e1900 */
[----:B------:R-:W-:Y:S02]  /*08b0*/  ISETP.NE.AND P1, PT, R16, 0x1, !P3 ;  /* 0x000000011000780c */ /* 0x000fe40005f25270 */
[----:B------:R-:W-:Y:S02]  /*08c0*/  @!P2 SEL R10, R10, R23, !P4 ;  /* 0x000000170a0aa207 */ /* 0x000fe40006000000 */
[----:B------:R-:W-:-:S09]  /*08d0*/  ISETP.NE.AND P2, PT, R17, 0x1, !P5 ;  /* 0x000000011100780c */ /* 0x000fd20006f45270 */
[----:B------:R-:W-:-:S04]  /*08e0*/  @P1 VIADD R10, R13, 0xd ;  /* 0x0000000d0d0a1836 */ /* 0x000fc80000000000 */
[----:B------:R-:W-:Y:S01]  /*08f0*/  @P2 VIADD R10, R13, 0xe ;  /* 0x0000000e0d0a2836 */ /* 0x000fe20000000000 */
[----:B--2---:R-:W-:-:S13]  /*0900*/  ISETP.NE.AND P1, PT, R20, 0x1, !P6 ;  /* 0x000000011400780c */ /* 0x004fda0007725270 */
[C---:B------:R-:W-:Y:S02]  /*0910*/  @P1 VIADD R10, R13.reuse, 0xf ;  /* 0x0000000f0d0a1836 */ /* 0x040fe40000000000 */
[----:B------:R-:W-:-:S05]  /*0920*/  VIADD R13, R13, 0x10 ;  /* 0x000000100d0d7836 */ /* 0x000fca0000000000 */
[----:B------:R-:W-:Y:S02]  /*0930*/  ISETP.GE.AND P2, PT, R13, R12, PT ;  /* 0x0000000c0d00720c */ /* 0x000fe40003f46270 */
[----:B------:R-:W-:-:S04]  /*0940*/  @!P6 ISETP.NE.AND P1, PT, R20, 0x1, PT ;  /* 0x000000011400e80c */ /* 0x000fc80003f25270 */
[----:B------:R-:W-:-:S07]  /*0950*/  @!P6 SEL R0, R0, R25, !P1 ;  /* 0x000000190000e207 */ /* 0x000fce0004800000 */
[----:B------:R-:W-:Y:S05]  /*0960*/  @!P2 BRA `(.L_x_14) ;  /* 0xfffffff80018a947 */ /* 0x000fea000383ffff */
.L_x_13:
[----:B------:R-:W-:-:S05]  /*0970*/  IMAD.IADD R6, R11, 0x1, -R13 ;  /* 0x000000010b067824 */ /* 0x000fca00078e0a0d */
[----:B------:R-:W-:-:S13]  /*0980*/  ISETP.GT.AND P1, PT, R6, 0x4, PT ;  /* 0x000000040600780c */ /* 0x000fda0003f24270 */
[----:B------:R-:W-:Y:S05]  /*0990*/  @!P1 BRA `(.L_x_15) ;  /* 0x0000000000fc9947 */ /* 0x000fea0003800000 */
[----:B------:R-:W2:Y:S08]  /*09a0*/  LDC.64 R8, c[0x0][0x380] ;  /* 0x0000e000ff087b82 */ /* 0x000eb00000000a00 */
[----:B------:R-:W3:Y:S01]  /*09b0*/  LDC.64 R6, c[0x0][0x388] ;  /* 0x0000e200ff067b82 */ /* 0x000ee20000000a00 */
[----:B--2---:R-:W-:-:S05]  /*09c0*/  IMAD.WIDE.U32 R16, R13, 0x4, R8 ;  /* 0x000000040d107825 */ /* 0x004fca00078e0008 */
[----:B------:R-:W2:Y:S01]  /*09d0*/  LDG.E R19, desc[UR6][R16.64] ;  /* 0x0000000610137981 */ /* 0x000ea2000c1e1900 */
[----:B---3--:R-:W-:-:S03]  /*09e0*/  IMAD.WIDE.U32 R14, R13, 0x4, R6 ;  /* 0x000000040d0e7825 */ /* 0x008fc600078e0006 */
[----:B------:R-:W3:Y:S01]  /*09f0*/  LDG.E R21, desc[UR6][R16.64+0x4] ;  /* 0x0000040610157981 */ /* 0x000ee2000c1e1900 */
        /* <DEDUP_REMOVED lines=8> */
[----:B------:R-:W-:Y:S02]  /*0a80*/  @!P1 SEL R0, R0, R21, !P0 ;  /* 0x0000001500009207 */ /* 0x000fe40004000000 */
[----:B------:R-:W3:Y:S02]  /*0a90*/  LDG.E R21, desc[UR6][R16.64+0xc] ;  /* 0x00000c0610157981 */ /* 0x000ee4000c1e1900 */
[----:B--2---:R-:W-:-:S13]  /*0aa0*/  ISETP.GE.AND P0, PT, R19, R0, PT ;  /* 0x000000001300720c */ /* 0x004fda0003f06270 */
[----:B------:R-:W2:Y:S02]  /*0ab0*/  @!P0 LDG.E R12, desc[UR6][R14.64+0x8] ;  /* 0x000008060e0c8981 */ /* 0x000ea4000c1e1900 */
[----:B--2---:R-:W-:-:S04]  /*0ac0*/  @!P0 ISETP.NE.AND P2, PT, R12, 0x1, PT ;  /* 0x000000010c00880c */ /* 0x004fc80003f45270 */
[----:B------:R-:W-:-:S04]  /*0ad0*/  @!P0 SEL R0, R0, R19, !P2 ;  /* 0x0000001300008207 */ /* 0x000fc80005000000 */
[----:B---3--:R-:W-:Y:S01]  /*0ae0*/  ISETP.GE.AND P2, PT, R21, R0, PT ;  /* 0x000000001500720c */ /* 0x008fe20003f46270 */
[----:B------:R-:W-:-:S04]  /*0af0*/  VIADD R19, R13, 0x4 ;  /* 0x000000040d137836 */ /* 0x000fc80000000000 */
[----:B------:R-:W-:-:S05]  /*0b00*/  IMAD.WIDE.U32 R8, R19, 0x4, R8 ;  /* 0x0000000413087825 */ /* 0x000fca00078e0008 */
[----:B------:R-:W2:Y:S04]  /*0b10*/  LDG.E R23, desc[UR6][R8.64] ;  /* 0x0000000608177981 */ /* 0x000ea8000c1e1900 */
[----:B------:R-:W3:Y:S01]  /*0b20*/  @!P2 LDG.E R20, desc[UR6][R14.64+0xc] ;  /* 0x00000c060e14a981 */ /* 0x000ee2000c1e1900 */
[----:B------:R-:W-:-:S03]  /*0b30*/  IMAD.WIDE.U32 R6, R19, 0x4, R6 ;  /* 0x0000000413067825 */ /* 0x000fc600078e0006 */
[----:B------:R-:W4:Y:S01]  /*0b40*/  LDG.E R17, desc[UR6][R8.64+0x4] ;  /* 0x0000040608117981 */ /* 0x000f22000c1e1900 */
[----:B---3--:R-:W-:-:S04]  /*0b50*/  @!P2 ISETP.NE.AND P3, PT, R20, 0x1, PT ;  /* 0x000000011400a80c */ /* 0x008fc80003f65270 */
[----:B------:R-:W-:Y:S02]  /*0b60*/  @!P2 SEL R0, R0, R21, !P3 ;  /* 0x000000150000a207 */ /* 0x000fe40005800000 */
[----:B------:R-:W-:Y:S01]  /*0b70*/  @!P5 SEL R10, R10, R13, !P6 ;  /* 0x0000000d0a0ad207 */ /* 0x000fe20007000000 */
[----:B------:R-:W3:Y:S01]  /*0b80*/  LDG.E R21, desc[UR6][R8.64+0x8] ;  /* 0x0000080608157981 */ /* 0x000ee2000c1e1900 */
[----:B--2---:R-:W-:-:S13]  /*0b90*/  ISETP.GE.AND P3, PT, R23, R0, PT ;  /* 0x000000001700720c */ /* 0x004fda0003f66270 */
[----:B------:R-:W2:Y:S02]  /*0ba0*/  @!P3 LDG.E R16, desc[UR6][R6.64] ;  /* 0x000000060610b981 */ /* 0x000ea4000c1e1900 */
[----:B--2---:R-:W-:-:S04]  /*0bb0*/  @!P3 ISETP.NE.AND P4, PT, R16, 0x1, PT ;  /* 0x000000011000b80c */ /* 0x004fc80003f85270 */
[----:B------:R-:W-:-:S04]  /*0bc0*/  @!P3 SEL R0, R0, R23, !P4 ;  /* 0x000000170000b207 */ /* 0x000fc80006000000 */
[----:B----4-:R-:W-:-:S13]  /*0bd0*/  ISETP.GE.AND P5, PT, R17, R0, PT ;  /* 0x000000001100720c */ /* 0x010fda0003fa6270 */
[----:B------:R-:W2:Y:S01]  /*0be0*/  @!P5 LDG.E R14, desc[UR6][R6.64+0x4] ;  /* 0x00000406060ed981 */ /* 0x000ea2000c1e1900 */
[----:B------:R-:W-:-:S13]  /*0bf0*/  ISETP.NE.AND P6, PT, R18, 0x1, !P1 ;  /* 0x000000011200780c */ /* 0x000fda0004fc5270 */
[----:B------:R-:W-:Y:S01]  /*0c00*/  @P6 VIADD R10, R13, 0x1 ;  /* 0x000000010d0a6836 */ /* 0x000fe20000000000 */
[----:B--2---:R-:W-:-:S04]  /*0c10*/  @!P5 ISETP.NE.AND P6, PT, R14, 0x1, PT ;  /* 0x000000010e00d80c */ /* 0x004fc80003fc5270 */
[----:B------:R-:W-:Y:S02]  /*0c20*/  @!P5 SEL R0, R0, R17, !P6 ;  /* 0x000000110000d207 */ /* 0x000fe40007000000 */
[----:B------:R-:W2:Y:S02]  /*0c30*/  LDG.E R17, desc[UR6][R8.64+0xc] ;  /* 0x00000c0608117981 */ /* 0x000ea4000c1e1900 */
[----:B---3--:R-:W-:-:S13]  /*0c40*/  ISETP.GE.AND P6, PT, R21, R0, PT ;  /* 0x000000001500720c */ /* 0x008fda0003fc6270 */
        /* <DEDUP_REMOVED lines=8> */
[----:B------:R-:W-:-:S11]  /*0cd0*/  ISETP.NE.AND P2, PT, R15, 0x1, !P6 ;  /* 0x000000010f00780c */ /* 0x000fd60007745270 */
[----:B------:R-:W-:Y:S01]  /*0ce0*/  @P0 VIADD R10, R13, 0x3 ;  /* 0x000000030d0a0836 */ /* 0x000fe20000000000 */
[----:B------:R-:W-:-:S04]  /*0cf0*/  ISETP.NE.AND P0, PT, R14, 0x1, !P5 ;  /* 0x000000010e00780c */ /* 0x000fc80006f05270 */
[----:B------:R-:W-:Y:S01]  /*0d00*/  @!P3 SEL R10, R10, R19, !P4 ;  /* 0x000000130a0ab207 */ /* 0x000fe20006000000 */
[----:B------:R-:W-:-:S08]  /*0d10*/  VIADD R13, R19, 0x4 ;  /* 0x00000004130d7836 */ /* 0x000fd00000000000 */
[C---:B------:R-:W-:Y:S02]  /*0d20*/  @P0 VIADD R10, R19.reuse, 0x1 ;  /* 0x00000001130a0836 */ /* 0x040fe40000000000 */
[----:B------:R-:W-:Y:S01]  /*0d30*/  @P2 VIADD R10, R19, 0x2 ;  /* 0x00000002130a2836 */ /* 0x000fe20000000000 */
[----:B------:R-:W-:Y:S02]  /*0d40*/  PLOP3.LUT P0, PT, PT, PT, PT, 0x8, 0x80 ;  /* 0x000000000080781c */ /* 0x000fe40003f0e170 */
[C---:B--2---:R-:W-:Y:S02]  /*0d50*/  ISETP.NE.AND P3, PT, R12.reuse, 0x1, !P1 ;  /* 0x000000010c00780c */ /* 0x044fe40004f65270 */
[----:B------:R-:W-:-:S04]  /*0d60*/  @!P1 ISETP.NE.AND P2, PT, R12, 0x1, PT ;  /* 0x000000010c00980c */ /* 0x000fc80003f45270 */
[----:B------:R-:W-:-:S07]  /*0d70*/  @!P1 SEL R0, R0, R17, !P2 ;  /* 0x0000001100009207 */ /* 0x000fce0005000000 */
[----:B------:R-:W-:-:S07]  /*0d80*/  @P3 VIADD R10, R19, 0x3 ;  /* 0x00000003130a3836 */ /* 0x000fce0000000000 */
.L_x_15:
[----:B------:R-:W-:-:S13]  /*0d90*/  ISETP.NE.OR P0, PT, R13, R11, P0 ;  /* 0x0000000b0d00720c */ /* 0x000fda0000705670 */
[----:B------:R-:W-:Y:S05]  /*0da0*/  @!P0 BRA `(.L_x_11) ;  /* 0x0000000000808947 */ /* 0x000fea0003800000 */
.L_x_12:
[----:B0-----:R-:W-:-:S05]  /*0db0*/  IMAD.WIDE.U32 R8, R13, 0x4, R2 ;  /* 0x000000040d087825 */ /* 0x001fca00078e0002 */
[----:B------:R-:W2:Y:S01]  /*0dc0*/  LDG.E R15, desc[UR6][R8.64] ;  /* 0x00000006080f7981 */ /* 0x000ea2000c1e1900 */
[----:B-1----:R-:W-:-:S03]  /*0dd0*/  IMAD.WIDE.U32 R6, R13, 0x4, R4 ;  /* 0x000000040d067825 */ /* 0x002fc600078e0004 */
        /* <DEDUP_REMOVED lines=15> */
[----:B---3--:R-:W-:-:S13]  /*0ed0*/  ISETP.GE.AND P3, PT, R17, R0, PT ;  /* 0x000000001100720c */ /* 0x008fda0003f66270 */
[----:B------:R-:W2:Y:S01]  /*0ee0*/  @!P3 LDG.E R15, desc[UR6][R6.64+0xc] ;  /* 0x00000c06060fb981 */ /* 0x000ea2000c1e1900 */
[----:B------:R-:W-:Y:S02]  /*0ef0*/  ISETP.NE.AND P6, PT, R12, 0x1, !P1 ;  /* 0x000000010c00780c */ /* 0x000fe40004fc5270 */
[----:B------:R-:W-:Y:S02]  /*0f00*/  ISETP.NE.AND P5, PT, R14, 0x1, !P4 ;  /* 0x000000010e00780c */ /* 0x000fe400067a5270 */
[----:B------:R-:W-:-:S09]  /*0f10*/  @!P2 SEL R10, R10, R13, !P0 ;  /* 0x0000000d0a0aa207 */ /* 0x000fd20004000000 */
[C---:B------:R-:W-:Y:S02]  /*0f20*/  @P6 VIADD R10, R13.reuse, 0x1 ;  /* 0x000000010d0a6836 */ /* 0x040fe40000000000 */
[----:B------:R-:W-:Y:S01]  /*0f30*/  @P5 VIADD R10, R13, 0x2 ;  /* 0x000000020d0a5836 */ /* 0x000fe20000000000 */
[----:B--2---:R-:W-:-:S13]  /*0f40*/  ISETP.NE.AND P0, PT, R15, 0x1, !P3 ;  /* 0x000000010f00780c */ /* 0x004fda0005f05270 */
[C---:B------:R-:W-:Y:S02]  /*0f50*/  @P0 VIADD R10, R13.reuse, 0x3 ;  /* 0x000000030d0a0836 */ /* 0x040fe40000000000 */
[----:B------:R-:W-:-:S05]  /*0f60*/  VIADD R13, R13, 0x4 ;  /* 0x000000040d0d7836 */ /* 0x000fca0000000000 */
[----:B------:R-:W-:Y:S02]  /*0f70*/  ISETP.NE.AND P1, PT, R13, R11, PT ;  /* 0x0000000b0d00720c */ /* 0x000fe40003f25270 */
[----:B------:R-:W-:-:S04]  /*0f80*/  @!P3 ISETP.NE.AND P0, PT, R15, 0x1, PT ;  /* 0x000000010f00b80c */ /* 0x000fc80003f05270 */
[----:B------:R-:W-:-:S07]  /*0f90*/  @!P3 SEL R0, R0, R17, !P0 ;  /* 0x000000110000b207 */ /* 0x000fce0004000000 */
[----:B------:R-:W-:Y:S05]  /*0fa0*/  @P1 BRA `(.L_x_12) ;  /* 0xfffffffc00801947 */ /* 0x000fea000383ffff */
.L_x_11:
[----:B------:R-:W-:-:S09]  /*0fb0*/  UISETP.NE.AND UP0, UPT, UR4, URZ, UPT ;  /* 0x000000ff0400728c */ /* 0x000fd2000bf05270 */
[----:B------:R-:W-:Y:S05]  /*0fc0*/  BRA.U !UP0, `(.L_x_10) ;  /* 0x0000000108687547 */ /* 0x000fea000b800000 */
[----:B0-----:R-:W0:Y:S01]  /*0fd0*/  LDC.64 R2, c[0x0][0x388] ;  /* 0x0000e200ff027b82 */ /* 0x001e220000000a00 */
[----:B------:R-:W-:-:S07]  /*0fe0*/  UIADD3 UR4, UPT, UPT, -UR4, URZ, URZ ;  /* 0x000000ff04047290 */ /* 0x000fce000fffe1ff */
[----:B-1----:R-:W1:Y:S01]  /*0ff0*/  LDC.64 R4, c[0x0][0x380] ;  /* 0x0000e000ff047b82 */ /* 0x002e620000000a00 */
[----:B0-----:R-:W-:-:S04]  /*1000*/  IMAD.WIDE.U32 R2, R11, 0x4, R2 ;  /* 0x000000040b027825 */ /* 0x001fc800078e0002 */
[----:B------:R-:W-:Y:S02]  /*1010*/  IMAD.MOV.U32 R7, RZ, RZ, R2 ;  /* 0x000000ffff077224 */ /* 0x000fe400078e0002 */
[----:B------:R-:W-:Y:S02]  /*1020*/  IMAD.MOV.U32 R8, RZ, RZ, R3 ;  /* 0x000000ffff087224 */ /* 0x000fe400078e0003 */
[----:B-1----:R-:W-:-:S04]  /*1030*/  IMAD.WIDE.U32 R4, R11, 0x4, R4 ;  /* 0x000000040b047825 */ /* 0x002fc800078e0004 */
[----:B------:R-:W-:-:S07]  /*1040*/  IMAD.MOV.U32 R6, RZ, RZ, R4 ;  /* 0x000000ffff067224 */ /* 0x000fce00078e0004 */
.L_x_16:
[----:B------:R-:W-:Y:S02]  /*1050*/  IMAD.MOV.U32 R2, RZ, RZ, R6 ;  /* 0x000000ffff027224 */ /* 0x000fe400078e0006 */
[----:B------:R-:W-:-:S05]  /*1060*/  IMAD.MOV.U32 R3, RZ, RZ, R5 ;  /* 0x000000ffff037224 */ /* 0x000fca00078e0005 */
[----:B------:R-:W2:Y:S02]  /*1070*/  LDG.E R9, desc[UR6][R2.64] ;  /* 0x0000000602097981 */ /* 0x000ea4000c1e1900 */
[----:B--2---:R-:W-:-:S13]  /*1080*/  ISETP.GE.AND P0, PT, R9, R0, PT ;  /* 0x000000000900720c */ /* 0x004fda0003f06270 */
[----:B------:R-:W-:Y:S02]  /*1090*/  @!P0 IMAD.MOV.U32 R2, RZ, RZ, R7 ;  /* 0x000000ffff028224 */ /* 0x000fe400078e0007 */
[----:B------:R-:W-:-:S05]  /*10a0*/  @!P0 IMAD.MOV.U32 R3, RZ, RZ, R8 ;  /* 0x000000ffff038224 */ /* 0x000fca00078e0008 */
[----:B------:R-:W2:Y:S01]  /*10b0*/  @!P0 LDG.E R4, desc[UR6][R2.64] ;  /* 0x0000000602048981 */ /* 0x000ea2000c1e1900 */
[----:B------:R-:W-:Y:S01]  /*10c0*/  UIADD3 UR4, UPT, UPT, UR4, 0x1, URZ ;  /* 0x0000000104047890 */ /* 0x000fe2000fffe0ff */
[----:B------:R-:W-:Y:S02]  /*10d0*/  IADD3 R6, P3, PT, R6, 0x4, RZ ;  /* 0x0000000406067810 */ /* 0x000fe40007f7e0ff */
[----:B------:R-:W-:Y:S01]  /*10e0*/  IADD3 R7, P2, PT, R7, 0x4, RZ ;  /* 0x0000000407077810 */ /* 0x000fe20007f5e0ff */
[----:B------:R-:W-:Y:S02]  /*10f0*/  UISETP.NE.AND UP0, UPT, UR4, URZ, UPT ;  /* 0x000000ff0400728c */ /* 0x000fe4000bf05270 */
[----:B------:R-:W-:Y:S02]  /*1100*/  IMAD.X R5, RZ, RZ, R5, P3 ;  /* 0x000000ffff057224 */ /* 0x000fe400018e0605 */
[----:B------:R-:W-:Y:S01]  /*1110*/  IMAD.X R8, RZ, RZ, R8, P2 ;  /* 0x000000ffff087224 */ /* 0x000fe200010e0608 */
[----:B--2---:R-:W-:-:S04]  /*1120*/  @!P0 ISETP.NE.AND P1, PT, R4, 0x1, PT ;  /* 0x000000010400880c */ /* 0x004fc80003f25270 */
[----:B------:R-:W-:Y:S01]  /*1130*/  @!P0 SEL R10, R10, R11, !P1 ;  /* 0x0000000b0a0a8207 */ /* 0x000fe20004800000 */
[----:B------:R-:W-:Y:S01]  /*1140*/  VIADD R11, R11, 0x1 ;  /* 0x000000010b0b7836 */ /* 0x000fe20000000000 */
[----:B------:R-:W-:Y:S01]  /*1150*/  @!P0 SEL R0, R0, R9, !P1 ;  /* 0x0000000900008207 */ /* 0x000fe20004800000 */
[----:B------:R-:W-:Y:S06]  /*1160*/  BRA.U UP0, `(.L_x_16) ;  /* 0xfffffffd00b87547 */ /* 0x000fec000b83ffff */
.L_x_10:
[----:B-1----:R-:W1:Y:S01]  /*1170*/  LDC.64 R4, c[0x0][0x388] ;  /* 0x0000e200ff047b82 */ /* 0x002e620000000a00 */
[----:B------:R-:W-:-:S07]  /*1180*/  IMAD.MOV.U32 R7, RZ, RZ, 0x1 ;  /* 0x00000001ff077424 */ /* 0x000fce00078e00ff */
[----:B0-----:R-:W0:Y:S01]  /*1190*/  LDC.64 R2, c[0x0][0x390] ;  /* 0x0000e400ff027b82 */ /* 0x001e220000000a00 */
[----:B-1----:R-:W-:Y:S01]  /*11a0*/  IMAD.WIDE R4, R10, 0x4, R4 ;  /* 0x000000040a047825 */ /* 0x002fe200078e0204 */
[----:B0-----:R-:W-:Y:S04]  /*11b0*/  STG.E desc[UR6][R2.64], R10 ;  /* 0x0000000a02007986 */ /* 0x001fe8000c101906 */
[----:B------:R-:W-:Y:S01]  /*11c0*/  STG.E desc[UR6][R4.64], R7 ;  /* 0x0000000704007986 */ /* 0x000fe2000c101906 */
[----:B------:R-:W-:Y:S05]  /*11d0*/  EXIT ;  /* 0x000000000000794d */ /* 0x000fea0003800000 */
.L_x_17:
        /* <DEDUP_REMOVED lines=10> */
.L_x_26:


//--------------------- .text._Z18reduce6NoVisitedV2PiS_S_i --------------------------
	.section	.text._Z18reduce6NoVisitedV2PiS_S_i,"ax",@progbits
	.align	128
        .global         _Z18reduce6NoVisitedV2PiS_S_i
        .type           _Z18reduce6NoVisitedV2PiS_S_i,@function
        .size           _Z18reduce6NoVisitedV2PiS_S_i,(.L_x_27 - _Z18reduce6NoVisitedV2PiS_S_i)
        .other          _Z18reduce6NoVisitedV2PiS_S_i,@"STO_CUDA_ENTRY STV_DEFAULT"
_Z18reduce6NoVisitedV2PiS_S_i:
.text._Z18reduce6NoVisitedV2PiS_S_i:
[----:B------:R-:W-:Y:S01]  /*0000*/  LDC R1, c[0x0][0x37c] ;  /* 0x0000df00ff017b82 */ /* 0x000fe20000000800 */
[----:B------:R-:W0:Y:S07]  /*0010*/  S2R R0, SR_CTAID.X ;  /* 0x0000000000007919 */ /* 0x000e2e0000002500 */
[----:B------:R-:W1:Y:S01]  /*0020*/  S2UR UR5, SR_CgaCtaId ;  /* 0x00000000000579c3 */ /* 0x000e620000008800 */
[----:B------:R-:W0:Y:S01]  /*0030*/  LDCU UR6, c[0x0][0x360] ;  /* 0x00006c00ff0677ac */ /* 0x000e220008000800 */
[----:B------:R-:W-:Y:S01]  /*0040*/  IMAD.MOV.U32 R5, RZ, RZ, 0x1 ;  /* 0x00000001ff057424 */ /* 0x000fe200078e00ff */
[----:B------:R-:W0:Y:S01]  /*0050*/  S2R R7, SR_TID.X ;  /* 0x0000000000077919 */ /* 0x000e220000002100 */
[----:B------:R-:W-:Y:S01]  /*0060*/  BSSY.RECONVERGENT B0, `(.L_x_18) ;  /* 0x0000031000007945 */ /* 0x000fe20003800200 */
[----:B------:R-:W-:Y:S01]  /*0070*/  UMOV UR4, 0x400 ;  /* 0x0000040000047882 */ /* 0x000fe20000000000 */
[----:B------:R-:W2:Y:S01]  /*0080*/  LDCU UR8, c[0x0][0x398] ;  /* 0x00007300ff0877ac */ /* 0x000ea20008000800 */
[----:B-1----:R-:W-:-:S06]  /*0090*/  ULEA UR4, UR5, UR4, 0x18 ;  /* 0x0000000405047291 */ /* 0x002fcc000f8ec0ff */
[----:B------:R-:W-:Y:S02]  /*00a0*/  IMAD.U32 R6, RZ, RZ, UR4 ;  /* 0x00000004ff067e24 */ /* 0x000fe4000f8e00ff */
[----:B0-----:R-:W-:-:S03]  /*00b0*/  IMAD R2, R0, UR6, R7 ;  /* 0x0000000600027c24 */ /* 0x001fc6000f8e0207 */
[----:B------:R0:W-:Y:S01]  /*00c0*/  STS [R6+0xd0], R5 ;  /* 0x0000d00506007388 */ /* 0x0001e20000000800 */
[----:B------:R-:W1:Y:S01]  /*00d0*/  LDCU.64 UR6, c[0x0][0x358] ;  /* 0x00006b00ff0677ac */ /* 0x000e620008000a00 */
[----:B------:R-:W-:-:S04]  /*00e0*/  IADD3 R3, PT, PT, R2, 0x1, RZ ;  /* 0x0000000102037810 */ /* 0x000fc80007ffe0ff */
[----:B--2---:R-:W-:-:S13]  /*00f0*/  ISETP.GE.AND P0, PT, R3, UR8, PT ;  /* 0x0000000803007c0c */ /* 0x004fda000bf06270 */
[----:B01----:R-:W-:Y:S05]  /*0100*/  @P0 BRA `(.L_x_19) ;  /* 0x0000000000980947 */ /* 0x003fea0003800000 */
[----:B------:R-:W-:Y:S01]  /*0110*/  IMAD R3, R7, 0x4, R6 ;  /* 0x0000000407037824 */ /* 0x000fe200078e0206 */
[----:B------:R-:W-:-:S04]  /*0120*/  UISETP.GE.AND UP0, UPT, UR8, 0x2, UPT ;  /* 0x000000020800788c */ /* 0x000fc8000bf06270 */
        /* <DEDUP_REMOVED lines=9> */
[----:B------:R-:W-:-:S07]  /*01c0*/  HFMA2 R9, -RZ, RZ, 0, 5.9604644775390625e-08 ;  /* 0x00000001ff097431 */ /* 0x000fce00000001ff */
.L_x_21:
[----:B------:R-:W-:-:S04]  /*01d0*/  IMAD.SHL.U32 R18, R9, 0x2, RZ ;  /* 0x0000000209127824 */ /* 0x000fc800078e00ff */
[----:B------:R-:W-:-:S05]  /*01e0*/  IMAD R10, R18, R7, RZ ;  /* 0x00000007120a7224 */ /* 0x000fca00078e02ff */
[----:B------:R-:W-:-:S04]  /*01f0*/  IADD3 R11, PT, PT, R10, R9, RZ ;  /* 0x000000090a0b7210 */ /* 0x000fc80007ffe0ff */
[----:B-1----:R-:W-:-:S13]  /*0200*/  ISETP.GE.AND P1, PT, R11, R8, PT ;  /* 0x000000080b00720c */ /* 0x002fda0003f26270 */
[----:B------:R-:W-:Y:S05]  /*0210*/  @P1 BRA `(.L_x_20) ;  /* 0x0000000000381947 */ /* 0x000fea0003800000 */
[----:B------:R-:W-:-:S05]  /*0220*/  IMAD R20, R10, 0x4, R6 ;  /* 0x000000040a147824 */ /* 0x000fca00078e0206 */
[----:B------:R-:W-:Y:S01]  /*0230*/  LEA R9, R9, R20, 0x2 ;  /* 0x0000001409097211 */ /* 0x000fe200078e10ff */
[----:B------:R-:W0:Y:S05]  /*0240*/  LDS R11, [R20] ;  /* 0x00000000140b7984 */ /* 0x000e2a0000000800 */
        /* <DEDUP_REMOVED lines=11> */
.L_x_20:
[----:B------:R-:W-:Y:S01]  /*0300*/  @!P0 MOV R6, R19 ;  /* 0x0000001300068202 */ /* 0x000fe20000000f00 */
[----:B------:R-:W-:Y:S05]  /*0310*/  WARPSYNC.ALL ;  /* 0x0000000000007948 */ /* 0x000fea0003800000 */
[----:B------:R-:W-:Y:S01]  /*0320*/  @!P0 STS [R6+0xd0], R18 ;  /* 0x0000d01206008388 */ /* 0x000fe20000000800 */
[----:B------:R-:W-:Y:S06]  /*0330*/  BAR.SYNC.DEFER_BLOCKING 0x0 ;  /* 0x0000000000007b1d */ /* 0x000fec0000010000 */
[----:B-1----:R-:W1:Y:S02]  /*0340*/  LDS R9, [R6+0xd0] ;  /* 0x0000d00006097984 */ /* 0x002e640000000800 */
[----:B-1----:R-:W-:-:S13]  /*0350*/  ISETP.GE.AND P1, PT, R9, R8, PT ;  /* 0x000000080900720c */ /* 0x002fda0003f26270 */
[----:B------:R-:W-:Y:S05]  /*0360*/  @!P1 BRA `(.L_x_21) ;  /* 0xfffffffc00989947 */ /* 0x000fea000383ffff */
.L_x_19:
[----:B------:R-:W-:Y:S05]  /*0370*/  BSYNC.RECONVERGENT B0 ;  /* 0x0000000000007941 */ /* 0x000fea0003800200 */
.L_x_18:
[----:B------:R-:W-:-:S13]  /*0380*/  ISETP.NE.AND P0, PT, R7, RZ, PT ;  /* 0x000000ff0700720c */ /* 0x000fda0003f05270 */
[----:B------:R-:W-:Y:S05]  /*0390*/  @P0 EXIT ;  /* 0x000000000000094d */ /* 0x000fea0003800000 */
[----:B------:R-:W1:Y:S01]  /*03a0*/  S2UR UR5, SR_CgaCtaId ;  /* 0x00000000000579c3 */ /* 0x000e620000008800 */
[----:B------:R-:W-:-:S07]  /*03b0*/  UMOV UR4, 0x400 ;  /* 0x0000040000047882 */ /* 0x000fce0000000000 */
[----:B0-----:R-:W0:Y:S01]  /*03c0*/  LDC.64 R2, c[0x0][0x380] ;  /* 0x0000e000ff027b82 */ /* 0x001e220000000a00 */
[----:B-1----:R-:W-:-:S09]  /*03d0*/  ULEA UR4, UR5, UR4, 0x18 ;  /* 0x0000000405047291 */ /* 0x002fd2000f8ec0ff */
[----:B---3--:R-:W0:Y:S02]  /*03e0*/  LDS R5, [UR4] ;  /* 0x00000004ff057984 */ /* 0x008e240008000800 */
[----:B0-----:R-:W-:Y:S02]  /*03f0*/  IMAD.WIDE R2, R5, 0x4, R2 ;  /* 0x0000000405027825 */ /* 0x001fe400078e0202 */
[----:B------:R-:W0:Y:S04]  /*0400*/  LDC.64 R4, c[0x0][0x390] ;  /* 0x0000e400ff047b82 */ /* 0x000e280000000a00 */
[----:B------:R-:W2:Y:S01]  /*0410*/  LDG.E R3, desc[UR6][R2.64] ;  /* 0x0000000602037981 */ /* 0x000ea2000c1e1900 */
[----:B0-----:R-:W-:-:S05]  /*0420*/  IMAD.WIDE.U32 R4, R0, 0x4, R4 ;  /* 0x0000000400047825 */ /* 0x001fca00078e0004 */
[----:B--2---:R-:W-:Y:S01]  /*0430*/  STG.E desc[UR6][R4.64], R3 ;  /* 0x0000000304007986 */ /* 0x004fe2000c101906 */
[----:B------:R-:W-:Y:S05]  /*0440*/  EXIT ;  /* 0x000000000000794d */ /* 0x000fea0003800000 */
.L_x_22:
        /* <DEDUP_REMOVED lines=11> */
.L_x_27:


//--------------------- .nv.shared._Z16reduce6NoVisitedPiS_S_j --------------------------
	.section	.nv.shared._Z16reduce6NoVisitedPiS_S_j,"aw",@nobits
	.sectionflags	@""
	.align	4
.nv.shared._Z16reduce6NoVisitedPiS_S_j:
	.zero		5028


//--------------------- .nv.shared.reserved.0     --------------------------
	.section	.nv.shared.reserved.0,"aw",@nobits
	.weak		__nv_reservedSMEM_offset_0_alias
	.size		__nv_reservedSMEM_offset_0_alias, 0, 64
	.other		__nv_reservedSMEM_offset_0_alias,@"STO_CUDA_RESERVED_SHARED STV_DEFAULT"
__nv_reservedSMEM_offset_0_alias:
	.zero		0
	.zero		64


//--------------------- .nv.shared._Z7reduce6PiS_S_j --------------------------
	.section	.nv.shared._Z7reduce6PiS_S_j,"aw",@nobits
	.sectionflags	@""
	.align	4
.nv.shared._Z7reduce6PiS_S_j:
	.zero		5028


//--------------------- .nv.shared._Z18reduce6NoVisitedV2PiS_S_i --------------------------
	.section	.nv.shared._Z18reduce6NoVisitedV2PiS_S_i,"aw",@nobits
	.sectionflags	@""
	.align	4
.nv.shared._Z18reduce6NoVisitedV2PiS_S_i:
	.zero		1236


//--------------------- .nv.constant0._Z16reduce6NoVisitedPiS_S_j --------------------------
	.section	.nv.constant0._Z16reduce6NoVisitedPiS_S_j,"a",@progbits
	.sectionflags	@""
	.align	4
.nv.constant0._Z16reduce6NoVisitedPiS_S_j:
	.zero		924


//--------------------- .nv.constant0._Z7reduce6PiS_S_j --------------------------
	.section	.nv.constant0._Z7reduce6PiS_S_j,"a",@progbits
	.sectionflags	@""
	.align	4
.nv.constant0._Z7reduce6PiS_S_j:
	.zero		924


//--------------------- .nv.constant0._Z9cudaRelaxPiS_S_S_S_ --------------------------
	.section	.nv.constant0._Z9cudaRelaxPiS_S_S_S_,"a",@progbits
	.sectionflags	@""
	.align	4
.nv.constant0._Z9cudaRelaxPiS_S_S_S_:
	.zero		936


//--------------------- .nv.constant0._Z15closestNodeCUDAPiS_S_i --------------------------
	.section	.nv.constant0._Z15closestNodeCUDAPiS_S_i,"a",@progbits
	.sectionflags	@""
	.align	4
.nv.constant0._Z15closestNodeCUDAPiS_S_i:
	.zero		924


//--------------------- .nv.constant0._Z18reduce6NoVisitedV2PiS_S_i --------------------------
	.section	.nv.constant0._Z18reduce6NoVisitedV2PiS_S_i,"a",@progbits
	.sectionflags	@""
	.align	4
.nv.constant0._Z18reduce6NoVisitedV2PiS_S_i:
	.zero		924


//--------------------- SYMBOLS --------------------------

	.type		.nv.reservedSmem.offset0,@object
	.size		.nv.reservedSmem.offset0,0x4
	.type		.nv.reservedSmem.cap,@object
	.size		.nv.reservedSmem.cap,0x4
